//
// Generated by NVIDIA NVVM Compiler
//
// Compiler Build ID: CL-36424714
// Cuda compilation tools, release 13.0, V13.0.88
// Based on NVVM 20.0.0
//

.version 9.0
.target sm_100
.address_size 64

	// .globl	_Z2sqPhyyyP6scoresPjP10termvectorS2_
.extern .func  (.param .b64 func_retval0) malloc
(
	.param .b64 malloc_param_0
)
;
.extern .func __assertfail
(
	.param .b64 __assertfail_param_0,
	.param .b64 __assertfail_param_1,
	.param .b32 __assertfail_param_2,
	.param .b64 __assertfail_param_3,
	.param .b64 __assertfail_param_4
)
;
.global .align 1 .b8 __unnamed_1[76] = {118, 111, 105, 100, 32, 103, 101, 116, 86, 101, 99, 116, 111, 114, 40, 117, 110, 115, 105, 103, 110, 101, 100, 32, 99, 104, 97, 114, 32, 42, 44, 32, 117, 110, 115, 105, 103, 110, 101, 100, 32, 105, 110, 116, 44, 32, 116, 101, 114, 109, 118, 101, 99, 116, 111, 114, 32, 42, 44, 32, 117, 110, 115, 105, 103, 110, 101, 100, 32, 105, 110, 116, 32, 42, 41};
.global .align 1 .b8 $str[20] = {42, 117, 115, 101, 100, 32, 60, 32, 86, 69, 67, 84, 79, 82, 95, 83, 73, 90, 69};
.global .align 1 .b8 $str$1[27] = {47, 116, 109, 112, 47, 115, 97, 115, 115, 95, 99, 117, 95, 48, 95, 116, 50, 111, 111, 53, 105, 47, 107, 46, 99, 117};

.visible .entry _Z2sqPhyyyP6scoresPjP10termvectorS2_(
	.param .u64 .ptr .align 1 _Z2sqPhyyyP6scoresPjP10termvectorS2__param_0,
	.param .u64 _Z2sqPhyyyP6scoresPjP10termvectorS2__param_1,
	.param .u64 _Z2sqPhyyyP6scoresPjP10termvectorS2__param_2,
	.param .u64 _Z2sqPhyyyP6scoresPjP10termvectorS2__param_3,
	.param .u64 .ptr .align 1 _Z2sqPhyyyP6scoresPjP10termvectorS2__param_4,
	.param .u64 .ptr .align 1 _Z2sqPhyyyP6scoresPjP10termvectorS2__param_5,
	.param .u64 .ptr .align 1 _Z2sqPhyyyP6scoresPjP10termvectorS2__param_6,
	.param .u64 .ptr .align 1 _Z2sqPhyyyP6scoresPjP10termvectorS2__param_7
)
{
	.reg .pred 	%p<40>;
	.reg .b16 	%rs<32>;
	.reg .b32 	%r<69>;
	.reg .b64 	%rd<105>;

	ld.param.u64 	%rd29, [_Z2sqPhyyyP6scoresPjP10termvectorS2__param_0];
	ld.param.u64 	%rd30, [_Z2sqPhyyyP6scoresPjP10termvectorS2__param_1];
	ld.param.u64 	%rd31, [_Z2sqPhyyyP6scoresPjP10termvectorS2__param_2];
	ld.param.u64 	%rd32, [_Z2sqPhyyyP6scoresPjP10termvectorS2__param_3];
	ld.param.u64 	%rd33, [_Z2sqPhyyyP6scoresPjP10termvectorS2__param_4];
	ld.param.u64 	%rd34, [_Z2sqPhyyyP6scoresPjP10termvectorS2__param_6];
	ld.param.u64 	%rd35, [_Z2sqPhyyyP6scoresPjP10termvectorS2__param_7];
	cvta.to.global.u64 	%rd1, %rd29;
	mov.u32 	%r28, %ctaid.x;
	mov.u32 	%r29, %ntid.x;
	mov.u32 	%r30, %tid.x;
	mad.lo.s32 	%r31, %r28, %r29, %r30;
	cvt.u64.u32 	%rd2, %r31;
	setp.le.u64 	%p1, %rd31, %rd2;
	@%p1 bra 	$L__BB0_57;
	cvt.u32.u64 	%r32, %rd2;
	cvt.u32.u64 	%r33, %rd32;
	mul.lo.s32 	%r1, %r32, %r33;
	add.s32 	%r34, %r32, 1;
	cvt.u64.u32 	%rd36, %r34;
	mul.lo.s64 	%rd37, %rd32, %rd36;
	min.u64 	%rd38, %rd30, %rd37;
	cvt.u32.u64 	%r2, %rd38;
	setp.ge.u32 	%p2, %r1, %r2;
	@%p2 bra 	$L__BB0_22;
	sub.s32 	%r35, %r2, %r1;
	and.b32  	%r3, %r35, 3;
	setp.eq.s32 	%p3, %r3, 0;
	mov.u32 	%r57, %r1;
	@%p3 bra 	$L__BB0_8;
	mov.b32 	%r56, 0;
	mov.u32 	%r57, %r1;
$L__BB0_4:
	.pragma "nounroll";
	cvt.u64.u32 	%rd40, %r57;
	add.s64 	%rd3, %rd1, %rd40;
	ld.global.u8 	%rd39, [%rd3];
	setp.gt.u64 	%p4, %rd39, 58;
	@%p4 bra 	$L__BB0_7;
	cvt.u32.u64 	%r37, %rd39;
	mov.b64 	%rd41, 1;
	shl.b64 	%rd42, %rd41, %r37;
	and.b64  	%rd43, %rd42, 288356819988905984;
	setp.ne.s64 	%p5, %rd43, 0;
	@%p5 bra 	$L__BB0_6;
	bra.uni 	$L__BB0_7;
$L__BB0_6:
	mov.b16 	%rs7, 32;
	st.global.u8 	[%rd3], %rs7;
$L__BB0_7:
	add.s32 	%r57, %r57, 1;
	add.s32 	%r56, %r56, 1;
	setp.ne.s32 	%p6, %r56, %r3;
	@%p6 bra 	$L__BB0_4;
$L__BB0_8:
	sub.s32 	%r38, %r1, %r2;
	setp.gt.u32 	%p7, %r38, -4;
	@%p7 bra 	$L__BB0_22;
$L__BB0_9:
	cvt.u64.u32 	%rd45, %r57;
	add.s64 	%rd4, %rd1, %rd45;
	ld.global.u8 	%rd44, [%rd4];
	setp.gt.u64 	%p8, %rd44, 58;
	@%p8 bra 	$L__BB0_12;
	cvt.u32.u64 	%r39, %rd44;
	mov.b64 	%rd46, 1;
	shl.b64 	%rd47, %rd46, %r39;
	and.b64  	%rd48, %rd47, 288356819988905984;
	setp.ne.s64 	%p9, %rd48, 0;
	@%p9 bra 	$L__BB0_11;
	bra.uni 	$L__BB0_12;
$L__BB0_11:
	mov.b16 	%rs8, 32;
	st.global.u8 	[%rd4], %rs8;
$L__BB0_12:
	ld.global.u8 	%rd49, [%rd4+1];
	setp.gt.u64 	%p10, %rd49, 58;
	@%p10 bra 	$L__BB0_15;
	cvt.u32.u64 	%r40, %rd49;
	mov.b64 	%rd50, 1;
	shl.b64 	%rd51, %rd50, %r40;
	and.b64  	%rd52, %rd51, 288356819988905984;
	setp.ne.s64 	%p11, %rd52, 0;
	@%p11 bra 	$L__BB0_14;
	bra.uni 	$L__BB0_15;
$L__BB0_14:
	mov.b16 	%rs9, 32;
	st.global.u8 	[%rd4+1], %rs9;
$L__BB0_15:
	ld.global.u8 	%rd53, [%rd4+2];
	setp.gt.u64 	%p12, %rd53, 58;
	@%p12 bra 	$L__BB0_18;
	cvt.u32.u64 	%r41, %rd53;
	mov.b64 	%rd54, 1;
	shl.b64 	%rd55, %rd54, %r41;
	and.b64  	%rd56, %rd55, 288356819988905984;
	setp.ne.s64 	%p13, %rd56, 0;
	@%p13 bra 	$L__BB0_17;
	bra.uni 	$L__BB0_18;
$L__BB0_17:
	mov.b16 	%rs10, 32;
	st.global.u8 	[%rd4+2], %rs10;
$L__BB0_18:
	ld.global.u8 	%rd57, [%rd4+3];
	setp.gt.u64 	%p14, %rd57, 58;
	@%p14 bra 	$L__BB0_21;
	cvt.u32.u64 	%r42, %rd57;
	mov.b64 	%rd58, 1;
	shl.b64 	%rd59, %rd58, %r42;
	and.b64  	%rd60, %rd59, 288356819988905984;
	setp.ne.s64 	%p15, %rd60, 0;
	@%p15 bra 	$L__BB0_20;
	bra.uni 	$L__BB0_21;
$L__BB0_20:
	mov.b16 	%rs11, 32;
	st.global.u8 	[%rd4+3], %rs11;
$L__BB0_21:
	add.s32 	%r57, %r57, 4;
	setp.ne.s32 	%p16, %r57, %r2;
	@%p16 bra 	$L__BB0_9;
$L__BB0_22:
	bar.sync 	0;
	mul.lo.s32 	%r46, %r32, 1000;
	cvta.to.global.u64 	%rd61, %rd34;
	mul.wide.u32 	%rd62, %r46, 16;
	add.s64 	%rd5, %rd61, %rd62;
	mul.lo.s64 	%rd6, %rd32, %rd2;
	add.s64 	%rd7, %rd1, %rd6;
	add.s64 	%rd8, %rd29, %rd6;
	sub.s64 	%rd63, %rd30, %rd6;
	min.u64 	%rd64, %rd32, %rd63;
	cvt.u32.u64 	%r11, %rd64;
	setp.eq.s32 	%p17, %r11, 0;
	mov.b32 	%r64, -1;
	mov.b32 	%r63, 0;
	@%p17 bra 	$L__BB0_40;
	add.s64 	%rd65, %rd6, %rd1;
	add.s64 	%rd9, %rd65, 1;
	mov.b32 	%r60, 0;
	mov.b32 	%r64, -1;
	mov.u32 	%r63, %r60;
$L__BB0_24:
	mov.u32 	%r12, %r64;
	cvt.u64.u32 	%rd66, %r60;
	add.s64 	%rd67, %rd7, %rd66;
	ld.global.u8 	%rs12, [%rd67];
	setp.eq.s16 	%p18, %rs12, 32;
	@%p18 bra 	$L__BB0_26;
	setp.eq.s32 	%p19, %r12, -1;
	selp.b32 	%r64, %r60, %r12, %p19;
	bra.uni 	$L__BB0_39;
$L__BB0_26:
	setp.eq.s32 	%p20, %r12, -1;
	mov.b32 	%r64, -1;
	@%p20 bra 	$L__BB0_39;
	setp.eq.s32 	%p21, %r63, 0;
	@%p21 bra 	$L__BB0_35;
	cvt.u64.u32 	%rd68, %r12;
	add.s64 	%rd69, %rd7, %rd68;
	ld.global.u8 	%rs1, [%rd69];
	mov.b32 	%r62, 0;
$L__BB0_29:
	mul.wide.u32 	%rd70, %r62, 16;
	add.s64 	%rd10, %rd5, %rd70;
	ld.global.u64 	%rd11, [%rd10];
	ld.u8 	%rs13, [%rd11];
	setp.ne.s16 	%p22, %rs13, %rs1;
	@%p22 bra 	$L__BB0_33;
	cvt.u64.u32 	%rd71, %r12;
	add.s64 	%rd100, %rd9, %rd71;
	add.s64 	%rd101, %rd11, 1;
	mov.u16 	%rs30, %rs1;
$L__BB0_31:
	or.b16  	%rs15, %rs30, 32;
	and.b16  	%rs16, %rs15, 255;
	setp.eq.s16 	%p23, %rs16, 32;
	@%p23 bra 	$L__BB0_34;
	ld.u8 	%rs30, [%rd101];
	ld.global.u8 	%rs19, [%rd100];
	setp.eq.s16 	%p25, %rs30, %rs19;
	add.s64 	%rd101, %rd101, 1;
	add.s64 	%rd100, %rd100, 1;
	@%p25 bra 	$L__BB0_31;
$L__BB0_33:
	add.s32 	%r62, %r62, 1;
	setp.eq.s32 	%p26, %r62, %r63;
	@%p26 bra 	$L__BB0_35;
	bra.uni 	$L__BB0_29;
$L__BB0_34:
	setp.ne.s32 	%p24, %r62, -1;
	@%p24 bra 	$L__BB0_38;
$L__BB0_35:
	setp.lt.u32 	%p27, %r63, 1300;
	@%p27 bra 	$L__BB0_37;
	mov.u64 	%rd72, $str;
	cvta.global.u64 	%rd73, %rd72;
	mov.u64 	%rd74, $str$1;
	cvta.global.u64 	%rd75, %rd74;
	mov.u64 	%rd76, __unnamed_1;
	cvta.global.u64 	%rd77, %rd76;
	{ // callseq 0, 0
	.param .b64 param0;
	st.param.b64 	[param0], %rd73;
	.param .b64 param1;
	st.param.b64 	[param1], %rd75;
	.param .b32 param2;
	st.param.b32 	[param2], 112;
	.param .b64 param3;
	st.param.b64 	[param3], %rd77;
	.param .b64 param4;
	st.param.b64 	[param4], 1;
	call.uni 
	__assertfail, 
	(
	param0, 
	param1, 
	param2, 
	param3, 
	param4
	);
	} // callseq 0
$L__BB0_37:
	cvt.u64.u32 	%rd78, %r12;
	add.s64 	%rd79, %rd8, %rd78;
	mul.wide.u32 	%rd80, %r63, 16;
	add.s64 	%rd81, %rd5, %rd80;
	st.global.u64 	[%rd81], %rd79;
	mov.b16 	%rs20, 1;
	st.global.u16 	[%rd81+8], %rs20;
	add.s32 	%r63, %r63, 1;
	bra.uni 	$L__BB0_39;
$L__BB0_38:
	ld.global.u16 	%rs17, [%rd10+8];
	add.s16 	%rs18, %rs17, 1;
	st.global.u16 	[%rd10+8], %rs18;
$L__BB0_39:
	add.s32 	%r60, %r60, 1;
	setp.ne.s32 	%p28, %r60, %r11;
	@%p28 bra 	$L__BB0_24;
$L__BB0_40:
	setp.eq.s32 	%p29, %r64, -1;
	@%p29 bra 	$L__BB0_53;
	setp.eq.s32 	%p30, %r63, 0;
	@%p30 bra 	$L__BB0_49;
	cvt.u64.u32 	%rd82, %r64;
	add.s64 	%rd18, %rd7, %rd82;
	ld.global.u8 	%rs4, [%rd18];
	mov.b32 	%r67, 0;
$L__BB0_43:
	mul.wide.u32 	%rd83, %r67, 16;
	add.s64 	%rd19, %rd5, %rd83;
	ld.global.u64 	%rd102, [%rd19];
	ld.u8 	%rs21, [%rd102];
	setp.ne.s16 	%p31, %rs21, %rs4;
	@%p31 bra 	$L__BB0_47;
	mov.u16 	%rs31, %rs4;
	mov.u64 	%rd103, %rd18;
$L__BB0_45:
	or.b16  	%rs23, %rs31, 32;
	and.b16  	%rs24, %rs23, 255;
	setp.eq.s16 	%p32, %rs24, 32;
	@%p32 bra 	$L__BB0_48;
	add.s64 	%rd23, %rd102, 1;
	add.s64 	%rd24, %rd103, 1;
	ld.u8 	%rs31, [%rd102+1];
	ld.global.u8 	%rs27, [%rd103+1];
	setp.eq.s16 	%p34, %rs31, %rs27;
	mov.u64 	%rd102, %rd23;
	mov.u64 	%rd103, %rd24;
	@%p34 bra 	$L__BB0_45;
$L__BB0_47:
	add.s32 	%r67, %r67, 1;
	setp.eq.s32 	%p35, %r67, %r63;
	@%p35 bra 	$L__BB0_49;
	bra.uni 	$L__BB0_43;
$L__BB0_48:
	setp.ne.s32 	%p33, %r67, -1;
	@%p33 bra 	$L__BB0_52;
$L__BB0_49:
	setp.lt.u32 	%p36, %r63, 1300;
	@%p36 bra 	$L__BB0_51;
	mov.u64 	%rd84, $str;
	cvta.global.u64 	%rd85, %rd84;
	mov.u64 	%rd86, $str$1;
	cvta.global.u64 	%rd87, %rd86;
	mov.u64 	%rd88, __unnamed_1;
	cvta.global.u64 	%rd89, %rd88;
	{ // callseq 1, 0
	.param .b64 param0;
	st.param.b64 	[param0], %rd85;
	.param .b64 param1;
	st.param.b64 	[param1], %rd87;
	.param .b32 param2;
	st.param.b32 	[param2], 125;
	.param .b64 param3;
	st.param.b64 	[param3], %rd89;
	.param .b64 param4;
	st.param.b64 	[param4], 1;
	call.uni 
	__assertfail, 
	(
	param0, 
	param1, 
	param2, 
	param3, 
	param4
	);
	} // callseq 1
$L__BB0_51:
	cvt.u64.u32 	%rd90, %r64;
	add.s64 	%rd91, %rd8, %rd90;
	mul.wide.u32 	%rd92, %r63, 16;
	add.s64 	%rd93, %rd5, %rd92;
	st.global.u64 	[%rd93], %rd91;
	mov.b16 	%rs28, 1;
	st.global.u16 	[%rd93+8], %rs28;
	add.s32 	%r63, %r63, 1;
	bra.uni 	$L__BB0_53;
$L__BB0_52:
	ld.global.u16 	%rs25, [%rd19+8];
	add.s16 	%rs26, %rs25, 1;
	st.global.u16 	[%rd19+8], %rs26;
$L__BB0_53:
	cvt.u32.u64 	%r54, %rd2;
	cvta.to.global.u64 	%rd94, %rd35;
	shl.b64 	%rd95, %rd2, 2;
	add.s64 	%rd96, %rd94, %rd95;
	st.global.u32 	[%rd96], %r63;
	setp.ne.s32 	%p37, %r54, 0;
	@%p37 bra 	$L__BB0_57;
	mul.lo.s64 	%rd97, %rd31, %rd31;
	shl.b64 	%rd25, %rd97, 4;
	setp.eq.s64 	%p38, %rd25, 0;
	@%p38 bra 	$L__BB0_57;
	cvta.to.global.u64 	%rd26, %rd33;
	mov.b64 	%rd104, 0;
$L__BB0_56:
	add.s64 	%rd99, %rd26, %rd104;
	mov.b16 	%rs29, 0;
	st.global.u8 	[%rd99], %rs29;
	add.s64 	%rd104, %rd104, 1;
	setp.lt.u64 	%p39, %rd104, %rd25;
	@%p39 bra 	$L__BB0_56;
$L__BB0_57:
	ret;

}
	// .globl	_Z12computeScoreP10termvectorPjyP6scores
.visible .entry _Z12computeScoreP10termvectorPjyP6scores(
	.param .u64 .ptr .align 1 _Z12computeScoreP10termvectorPjyP6scores_param_0,
	.param .u64 .ptr .align 1 _Z12computeScoreP10termvectorPjyP6scores_param_1,
	.param .u64 _Z12computeScoreP10termvectorPjyP6scores_param_2,
	.param .u64 .ptr .align 1 _Z12computeScoreP10termvectorPjyP6scores_param_3
)
{
	.reg .pred 	%p<32>;
	.reg .b16 	%rs<70>;
	.reg .b32 	%r<257>;
	.reg .b64 	%rd<86>;
	.reg .b64 	%fd<17>;

	ld.param.u64 	%rd32, [_Z12computeScoreP10termvectorPjyP6scores_param_0];
	ld.param.u64 	%rd29, [_Z12computeScoreP10termvectorPjyP6scores_param_1];
	ld.param.u64 	%rd30, [_Z12computeScoreP10termvectorPjyP6scores_param_2];
	cvta.to.global.u64 	%rd1, %rd32;
	mov.u32 	%r84, %ctaid.x;
	mov.u32 	%r85, %ntid.x;
	mov.u32 	%r86, %tid.x;
	mad.lo.s32 	%r1, %r84, %r85, %r86;
	cvt.u32.u64 	%r2, %rd30;
	add.s32 	%r87, %r2, -1;
	mul.lo.s32 	%r88, %r87, %r2;
	shr.u32 	%r89, %r88, 31;
	add.s32 	%r90, %r88, %r89;
	shr.s32 	%r91, %r90, 1;
	setp.ge.u32 	%p1, %r1, %r91;
	@%p1 bra 	$L__BB1_46;
	add.s64 	%rd2, %rd30, -2;
	add.s64 	%rd3, %rd30, -1;
	mov.b32 	%r221, 0;
	mov.u32 	%r216, %r221;
$L__BB1_2:
	mov.u32 	%r6, %r222;
	mov.u32 	%r5, %r223;
	add.s32 	%r219, %r216, 1;
	cvt.u64.u32 	%rd33, %r219;
	setp.lt.u64 	%p2, %rd3, %rd33;
	mov.u32 	%r224, %r216;
	@%p2 bra 	$L__BB1_6;
	mov.u32 	%r220, %r221;
$L__BB1_4:
	setp.eq.s32 	%p3, %r1, %r220;
	mov.u32 	%r221, %r1;
	mov.u32 	%r222, %r216;
	mov.u32 	%r223, %r219;
	mov.u32 	%r224, %r2;
	@%p3 bra 	$L__BB1_6;
	add.s32 	%r220, %r220, 1;
	add.s32 	%r219, %r219, 1;
	cvt.u64.u32 	%rd34, %r219;
	setp.ge.u64 	%p4, %rd3, %rd34;
	mov.u32 	%r221, %r220;
	mov.u32 	%r222, %r6;
	mov.u32 	%r223, %r5;
	mov.u32 	%r224, %r216;
	@%p4 bra 	$L__BB1_4;
$L__BB1_6:
	add.s32 	%r216, %r224, 1;
	cvt.u64.u32 	%rd35, %r216;
	setp.ge.u64 	%p5, %rd2, %rd35;
	@%p5 bra 	$L__BB1_2;
	cvta.to.global.u64 	%rd36, %rd29;
	mul.lo.s32 	%r17, %r222, 1000;
	cvt.u64.u32 	%rd4, %r222;
	mul.wide.u32 	%rd37, %r222, 4;
	add.s64 	%rd38, %rd36, %rd37;
	ld.global.u32 	%r18, [%rd38];
	mul.lo.s32 	%r19, %r223, 1000;
	cvt.u64.u32 	%rd5, %r223;
	mul.wide.u32 	%rd39, %r223, 4;
	add.s64 	%rd40, %rd36, %rd39;
	ld.global.u32 	%r20, [%rd40];
	setp.eq.s32 	%p6, %r18, 0;
	mov.f64 	%fd14, 0d0000000000000000;
	@%p6 bra 	$L__BB1_17;
	mov.b32 	%r228, 0;
	mul.wide.u32 	%rd41, %r17, 16;
	add.s64 	%rd42, %rd1, %rd41;
	mov.u32 	%r226, %r228;
$L__BB1_9:
	setp.eq.s32 	%p7, %r20, 0;
	@%p7 bra 	$L__BB1_49;
	mul.wide.u32 	%rd43, %r226, 16;
	add.s64 	%rd7, %rd42, %rd43;
	ld.global.u64 	%rd44, [%rd7];
	cvta.to.global.u64 	%rd45, %rd44;
	ld.global.u8 	%rs1, [%rd45];
	add.s64 	%rd8, %rd45, 1;
	mov.b32 	%r227, 0;
$L__BB1_11:
	mul.wide.u32 	%rd46, %r19, 16;
	add.s64 	%rd47, %rd1, %rd46;
	mul.wide.u32 	%rd48, %r227, 16;
	add.s64 	%rd9, %rd47, %rd48;
	ld.global.u64 	%rd49, [%rd9];
	cvta.to.global.u64 	%rd10, %rd49;
	ld.global.u8 	%rs4, [%rd10];
	setp.ne.s16 	%p8, %rs4, %rs1;
	@%p8 bra 	$L__BB1_15;
	add.s64 	%rd81, %rd10, 1;
	mov.u64 	%rd80, %rd8;
	mov.u16 	%rs69, %rs1;
$L__BB1_13:
	or.b16  	%rs6, %rs69, 32;
	and.b16  	%rs7, %rs6, 255;
	setp.eq.s16 	%p9, %rs7, 32;
	@%p9 bra 	$L__BB1_47;
	ld.global.u8 	%rs69, [%rd81];
	ld.global.u8 	%rs10, [%rd80];
	setp.eq.s16 	%p11, %rs69, %rs10;
	add.s64 	%rd81, %rd81, 1;
	add.s64 	%rd80, %rd80, 1;
	@%p11 bra 	$L__BB1_13;
$L__BB1_15:
	add.s32 	%r227, %r227, 1;
	setp.eq.s32 	%p12, %r227, %r20;
	@%p12 bra 	$L__BB1_49;
	bra.uni 	$L__BB1_11;
$L__BB1_16:
	cvt.rn.f64.u32 	%fd14, %r228;
$L__BB1_17:
	setp.eq.s32 	%p14, %r18, 0;
	mov.f64 	%fd15, 0d0000000000000000;
	@%p14 bra 	$L__BB1_31;
	and.b32  	%r21, %r18, 15;
	setp.lt.u32 	%p15, %r18, 16;
	mov.b32 	%r242, 0;
	mov.u32 	%r233, %r242;
	@%p15 bra 	$L__BB1_21;
	and.b32  	%r233, %r18, -16;
	neg.s32 	%r229, %r233;
	mul.wide.u32 	%rd50, %r17, 16;
	add.s64 	%rd51, %rd1, %rd50;
	add.s64 	%rd82, %rd51, 136;
	mov.b32 	%r242, 0;
$L__BB1_20:
	.pragma "nounroll";
	ld.global.u16 	%rs11, [%rd82+-128];
	mul.wide.u16 	%r100, %rs11, %rs11;
	add.s32 	%r101, %r100, %r242;
	ld.global.u16 	%rs12, [%rd82+-112];
	mul.wide.u16 	%r102, %rs12, %rs12;
	add.s32 	%r103, %r102, %r101;
	ld.global.u16 	%rs13, [%rd82+-96];
	mul.wide.u16 	%r104, %rs13, %rs13;
	add.s32 	%r105, %r104, %r103;
	ld.global.u16 	%rs14, [%rd82+-80];
	mul.wide.u16 	%r106, %rs14, %rs14;
	add.s32 	%r107, %r106, %r105;
	ld.global.u16 	%rs15, [%rd82+-64];
	mul.wide.u16 	%r108, %rs15, %rs15;
	add.s32 	%r109, %r108, %r107;
	ld.global.u16 	%rs16, [%rd82+-48];
	mul.wide.u16 	%r110, %rs16, %rs16;
	add.s32 	%r111, %r110, %r109;
	ld.global.u16 	%rs17, [%rd82+-32];
	mul.wide.u16 	%r112, %rs17, %rs17;
	add.s32 	%r113, %r112, %r111;
	ld.global.u16 	%rs18, [%rd82+-16];
	mul.wide.u16 	%r114, %rs18, %rs18;
	add.s32 	%r115, %r114, %r113;
	ld.global.u16 	%rs19, [%rd82];
	mul.wide.u16 	%r116, %rs19, %rs19;
	add.s32 	%r117, %r116, %r115;
	ld.global.u16 	%rs20, [%rd82+16];
	mul.wide.u16 	%r118, %rs20, %rs20;
	add.s32 	%r119, %r118, %r117;
	ld.global.u16 	%rs21, [%rd82+32];
	mul.wide.u16 	%r120, %rs21, %rs21;
	add.s32 	%r121, %r120, %r119;
	ld.global.u16 	%rs22, [%rd82+48];
	mul.wide.u16 	%r122, %rs22, %rs22;
	add.s32 	%r123, %r122, %r121;
	ld.global.u16 	%rs23, [%rd82+64];
	mul.wide.u16 	%r124, %rs23, %rs23;
	add.s32 	%r125, %r124, %r123;
	ld.global.u16 	%rs24, [%rd82+80];
	mul.wide.u16 	%r126, %rs24, %rs24;
	add.s32 	%r127, %r126, %r125;
	ld.global.u16 	%rs25, [%rd82+96];
	mul.wide.u16 	%r128, %rs25, %rs25;
	add.s32 	%r129, %r128, %r127;
	ld.global.u16 	%rs26, [%rd82+112];
	mul.wide.u16 	%r130, %rs26, %rs26;
	add.s32 	%r242, %r130, %r129;
	add.s32 	%r229, %r229, 16;
	add.s64 	%rd82, %rd82, 256;
	setp.ne.s32 	%p16, %r229, 0;
	@%p16 bra 	$L__BB1_20;
$L__BB1_21:
	setp.eq.s32 	%p17, %r21, 0;
	@%p17 bra 	$L__BB1_30;
	mul.wide.u32 	%rd52, %r17, 16;
	add.s64 	%rd18, %rd1, %rd52;
	and.b32  	%r38, %r18, 7;
	setp.lt.u32 	%p18, %r21, 8;
	@%p18 bra 	$L__BB1_24;
	mul.wide.u32 	%rd53, %r233, 16;
	add.s64 	%rd54, %rd18, %rd53;
	ld.global.u16 	%rs27, [%rd54+8];
	mul.wide.u16 	%r132, %rs27, %rs27;
	add.s32 	%r133, %r132, %r242;
	ld.global.u16 	%rs28, [%rd54+24];
	mul.wide.u16 	%r134, %rs28, %rs28;
	add.s32 	%r135, %r134, %r133;
	ld.global.u16 	%rs29, [%rd54+40];
	mul.wide.u16 	%r136, %rs29, %rs29;
	add.s32 	%r137, %r136, %r135;
	ld.global.u16 	%rs30, [%rd54+56];
	mul.wide.u16 	%r138, %rs30, %rs30;
	add.s32 	%r139, %r138, %r137;
	ld.global.u16 	%rs31, [%rd54+72];
	mul.wide.u16 	%r140, %rs31, %rs31;
	add.s32 	%r141, %r140, %r139;
	ld.global.u16 	%rs32, [%rd54+88];
	mul.wide.u16 	%r142, %rs32, %rs32;
	add.s32 	%r143, %r142, %r141;
	ld.global.u16 	%rs33, [%rd54+104];
	mul.wide.u16 	%r144, %rs33, %rs33;
	add.s32 	%r145, %r144, %r143;
	ld.global.u16 	%rs34, [%rd54+120];
	mul.wide.u16 	%r146, %rs34, %rs34;
	add.s32 	%r242, %r146, %r145;
	add.s32 	%r233, %r233, 8;
$L__BB1_24:
	setp.eq.s32 	%p19, %r38, 0;
	@%p19 bra 	$L__BB1_30;
	and.b32  	%r44, %r18, 3;
	setp.lt.u32 	%p20, %r38, 4;
	@%p20 bra 	$L__BB1_27;
	mul.wide.u32 	%rd55, %r233, 16;
	add.s64 	%rd56, %rd18, %rd55;
	ld.global.u16 	%rs35, [%rd56+8];
	mul.wide.u16 	%r148, %rs35, %rs35;
	add.s32 	%r149, %r148, %r242;
	ld.global.u16 	%rs36, [%rd56+24];
	mul.wide.u16 	%r150, %rs36, %rs36;
	add.s32 	%r151, %r150, %r149;
	ld.global.u16 	%rs37, [%rd56+40];
	mul.wide.u16 	%r152, %rs37, %rs37;
	add.s32 	%r153, %r152, %r151;
	ld.global.u16 	%rs38, [%rd56+56];
	mul.wide.u16 	%r154, %rs38, %rs38;
	add.s32 	%r242, %r154, %r153;
	add.s32 	%r233, %r233, 4;
$L__BB1_27:
	setp.eq.s32 	%p21, %r44, 0;
	@%p21 bra 	$L__BB1_30;
	mul.wide.u32 	%rd57, %r233, 16;
	add.s64 	%rd58, %rd57, %rd1;
	add.s64 	%rd60, %rd58, %rd52;
	add.s64 	%rd83, %rd60, 8;
	neg.s32 	%r240, %r44;
$L__BB1_29:
	.pragma "nounroll";
	ld.global.u16 	%rs39, [%rd83];
	mul.wide.u16 	%r155, %rs39, %rs39;
	add.s32 	%r242, %r155, %r242;
	add.s64 	%rd83, %rd83, 16;
	add.s32 	%r240, %r240, 1;
	setp.ne.s32 	%p22, %r240, 0;
	@%p22 bra 	$L__BB1_29;
$L__BB1_30:
	cvt.rn.f64.u32 	%fd15, %r242;
$L__BB1_31:
	setp.eq.s32 	%p23, %r20, 0;
	mov.f64 	%fd16, 0d0000000000000000;
	@%p23 bra 	$L__BB1_45;
	and.b32  	%r56, %r20, 15;
	setp.lt.u32 	%p24, %r20, 16;
	mov.b32 	%r256, 0;
	mov.u32 	%r250, %r256;
	@%p24 bra 	$L__BB1_35;
	and.b32  	%r250, %r20, -16;
	neg.s32 	%r243, %r250;
	mul.wide.u32 	%rd61, %r19, 16;
	add.s64 	%rd62, %rd1, %rd61;
	add.s64 	%rd84, %rd62, 136;
	mov.b32 	%r256, 0;
$L__BB1_34:
	.pragma "nounroll";
	ld.global.u16 	%rs40, [%rd84+-128];
	mul.wide.u16 	%r159, %rs40, %rs40;
	add.s32 	%r160, %r159, %r256;
	ld.global.u16 	%rs41, [%rd84+-112];
	mul.wide.u16 	%r161, %rs41, %rs41;
	add.s32 	%r162, %r161, %r160;
	ld.global.u16 	%rs42, [%rd84+-96];
	mul.wide.u16 	%r163, %rs42, %rs42;
	add.s32 	%r164, %r163, %r162;
	ld.global.u16 	%rs43, [%rd84+-80];
	mul.wide.u16 	%r165, %rs43, %rs43;
	add.s32 	%r166, %r165, %r164;
	ld.global.u16 	%rs44, [%rd84+-64];
	mul.wide.u16 	%r167, %rs44, %rs44;
	add.s32 	%r168, %r167, %r166;
	ld.global.u16 	%rs45, [%rd84+-48];
	mul.wide.u16 	%r169, %rs45, %rs45;
	add.s32 	%r170, %r169, %r168;
	ld.global.u16 	%rs46, [%rd84+-32];
	mul.wide.u16 	%r171, %rs46, %rs46;
	add.s32 	%r172, %r171, %r170;
	ld.global.u16 	%rs47, [%rd84+-16];
	mul.wide.u16 	%r173, %rs47, %rs47;
	add.s32 	%r174, %r173, %r172;
	ld.global.u16 	%rs48, [%rd84];
	mul.wide.u16 	%r175, %rs48, %rs48;
	add.s32 	%r176, %r175, %r174;
	ld.global.u16 	%rs49, [%rd84+16];
	mul.wide.u16 	%r177, %rs49, %rs49;
	add.s32 	%r178, %r177, %r176;
	ld.global.u16 	%rs50, [%rd84+32];
	mul.wide.u16 	%r179, %rs50, %rs50;
	add.s32 	%r180, %r179, %r178;
	ld.global.u16 	%rs51, [%rd84+48];
	mul.wide.u16 	%r181, %rs51, %rs51;
	add.s32 	%r182, %r181, %r180;
	ld.global.u16 	%rs52, [%rd84+64];
	mul.wide.u16 	%r183, %rs52, %rs52;
	add.s32 	%r184, %r183, %r182;
	ld.global.u16 	%rs53, [%rd84+80];
	mul.wide.u16 	%r185, %rs53, %rs53;
	add.s32 	%r186, %r185, %r184;
	ld.global.u16 	%rs54, [%rd84+96];
	mul.wide.u16 	%r187, %rs54, %rs54;
	add.s32 	%r188, %r187, %r186;
	ld.global.u16 	%rs55, [%rd84+112];
	mul.wide.u16 	%r189, %rs55, %rs55;
	add.s32 	%r256, %r189, %r188;
	add.s32 	%r243, %r243, 16;
	add.s64 	%rd84, %rd84, 256;
	setp.ne.s32 	%p25, %r243, 0;
	@%p25 bra 	$L__BB1_34;
$L__BB1_35:
	setp.eq.s32 	%p26, %r56, 0;
	@%p26 bra 	$L__BB1_44;
	mul.wide.u32 	%rd63, %r19, 16;
	add.s64 	%rd25, %rd1, %rd63;
	and.b32  	%r66, %r20, 7;
	setp.lt.u32 	%p27, %r56, 8;
	@%p27 bra 	$L__BB1_38;
	mul.wide.u32 	%rd64, %r250, 16;
	add.s64 	%rd65, %rd25, %rd64;
	ld.global.u16 	%rs56, [%rd65+8];
	mul.wide.u16 	%r191, %rs56, %rs56;
	add.s32 	%r192, %r191, %r256;
	ld.global.u16 	%rs57, [%rd65+24];
	mul.wide.u16 	%r193, %rs57, %rs57;
	add.s32 	%r194, %r193, %r192;
	ld.global.u16 	%rs58, [%rd65+40];
	mul.wide.u16 	%r195, %rs58, %rs58;
	add.s32 	%r196, %r195, %r194;
	ld.global.u16 	%rs59, [%rd65+56];
	mul.wide.u16 	%r197, %rs59, %rs59;
	add.s32 	%r198, %r197, %r196;
	ld.global.u16 	%rs60, [%rd65+72];
	mul.wide.u16 	%r199, %rs60, %rs60;
	add.s32 	%r200, %r199, %r198;
	ld.global.u16 	%rs61, [%rd65+88];
	mul.wide.u16 	%r201, %rs61, %rs61;
	add.s32 	%r202, %r201, %r200;
	ld.global.u16 	%rs62, [%rd65+104];
	mul.wide.u16 	%r203, %rs62, %rs62;
	add.s32 	%r204, %r203, %r202;
	ld.global.u16 	%rs63, [%rd65+120];
	mul.wide.u16 	%r205, %rs63, %rs63;
	add.s32 	%r256, %r205, %r204;
	add.s32 	%r250, %r250, 8;
$L__BB1_38:
	setp.eq.s32 	%p28, %r66, 0;
	@%p28 bra 	$L__BB1_44;
	and.b32  	%r72, %r20, 3;
	setp.lt.u32 	%p29, %r66, 4;
	@%p29 bra 	$L__BB1_41;
	mul.wide.u32 	%rd66, %r250, 16;
	add.s64 	%rd67, %rd25, %rd66;
	ld.global.u16 	%rs64, [%rd67+8];
	mul.wide.u16 	%r207, %rs64, %rs64;
	add.s32 	%r208, %r207, %r256;
	ld.global.u16 	%rs65, [%rd67+24];
	mul.wide.u16 	%r209, %rs65, %rs65;
	add.s32 	%r210, %r209, %r208;
	ld.global.u16 	%rs66, [%rd67+40];
	mul.wide.u16 	%r211, %rs66, %rs66;
	add.s32 	%r212, %r211, %r210;
	ld.global.u16 	%rs67, [%rd67+56];
	mul.wide.u16 	%r213, %rs67, %rs67;
	add.s32 	%r256, %r213, %r212;
	add.s32 	%r250, %r250, 4;
$L__BB1_41:
	setp.eq.s32 	%p30, %r72, 0;
	@%p30 bra 	$L__BB1_44;
	mul.wide.u32 	%rd68, %r250, 16;
	add.s64 	%rd69, %rd68, %rd1;
	add.s64 	%rd71, %rd69, %rd63;
	add.s64 	%rd85, %rd71, 8;
	neg.s32 	%r254, %r72;
$L__BB1_43:
	.pragma "nounroll";
	ld.global.u16 	%rs68, [%rd85];
	mul.wide.u16 	%r214, %rs68, %rs68;
	add.s32 	%r256, %r214, %r256;
	add.s64 	%rd85, %rd85, 16;
	add.s32 	%r254, %r254, 1;
	setp.ne.s32 	%p31, %r254, 0;
	@%p31 bra 	$L__BB1_43;
$L__BB1_44:
	cvt.rn.f64.u32 	%fd16, %r256;
$L__BB1_45:
	ld.param.u64 	%rd79, [_Z12computeScoreP10termvectorPjyP6scores_param_3];
	cvta.to.global.u64 	%rd72, %rd79;
	sqrt.rn.f64 	%fd10, %fd16;
	sqrt.rn.f64 	%fd11, %fd15;
	mul.f64 	%fd12, %fd11, %fd10;
	div.rn.f64 	%fd13, %fd14, %fd12;
	mad.lo.s64 	%rd73, %rd30, %rd4, %rd5;
	shl.b64 	%rd74, %rd73, 4;
	add.s64 	%rd75, %rd72, %rd74;
	st.global.f64 	[%rd75], %fd13;
	st.global.u32 	[%rd75+8], %r223;
	mad.lo.s64 	%rd76, %rd30, %rd5, %rd4;
	shl.b64 	%rd77, %rd76, 4;
	add.s64 	%rd78, %rd72, %rd77;
	st.global.f64 	[%rd78], %fd13;
	st.global.u32 	[%rd78+8], %r222;
$L__BB1_46:
	ret;
$L__BB1_47:
	setp.eq.s32 	%p10, %r227, -1;
	@%p10 bra 	$L__BB1_49;
	ld.global.u16 	%rs8, [%rd7+8];
	ld.global.u16 	%rs9, [%rd9+8];
	mul.wide.u16 	%r96, %rs9, %rs8;
	add.s32 	%r228, %r96, %r228;
$L__BB1_49:
	add.s32 	%r226, %r226, 1;
	setp.eq.s32 	%p13, %r226, %r18;
	@%p13 bra 	$L__BB1_16;
	bra.uni 	$L__BB1_9;

}
	// .globl	_Z10sortScoresP6scoresy
.visible .entry _Z10sortScoresP6scoresy(
	.param .u64 .ptr .align 1 _Z10sortScoresP6scoresy_param_0,
	.param .u64 _Z10sortScoresP6scoresy_param_1
)
{
	.reg .pred 	%p<6>;
	.reg .b32 	%r<20>;
	.reg .b64 	%rd<14>;
	.reg .b64 	%fd<3>;

	ld.param.u64 	%rd4, [_Z10sortScoresP6scoresy_param_0];
	ld.param.u64 	%rd5, [_Z10sortScoresP6scoresy_param_1];
	mov.u32 	%r9, %ctaid.x;
	mov.u32 	%r10, %ntid.x;
	mov.u32 	%r11, %tid.x;
	mad.lo.s32 	%r12, %r9, %r10, %r11;
	cvt.u64.u32 	%rd1, %r12;
	setp.le.u64 	%p1, %rd5, %rd1;
	@%p1 bra 	$L__BB2_7;
	cvta.to.global.u64 	%rd6, %rd4;
	mul.lo.s64 	%rd7, %rd5, %rd1;
	shl.b64 	%rd8, %rd7, 4;
	add.s64 	%rd2, %rd6, %rd8;
	cvt.u32.u64 	%r1, %rd5;
	setp.lt.u32 	%p2, %r1, 2;
	@%p2 bra 	$L__BB2_7;
	mov.b32 	%r17, 1;
$L__BB2_3:
	mul.wide.u32 	%rd9, %r17, 16;
	add.s64 	%rd10, %rd2, %rd9;
	ld.global.f64 	%fd1, [%rd10];
	ld.global.u32 	%r3, [%rd10+8];
	ld.global.u32 	%r4, [%rd10+12];
	mov.u32 	%r18, %r17;
$L__BB2_4:
	add.s32 	%r6, %r18, -1;
	mul.wide.u32 	%rd11, %r6, 16;
	add.s64 	%rd3, %rd2, %rd11;
	ld.global.f64 	%fd2, [%rd3];
	setp.lt.f64 	%p3, %fd2, %fd1;
	mov.u32 	%r19, %r18;
	@%p3 bra 	$L__BB2_6;
	ld.global.u32 	%r15, [%rd3+8];
	ld.global.u32 	%r16, [%rd3+12];
	st.global.f64 	[%rd3+16], %fd2;
	st.global.u32 	[%rd3+24], %r15;
	st.global.u32 	[%rd3+28], %r16;
	setp.gt.s32 	%p4, %r18, 1;
	mov.b32 	%r19, 0;
	mov.u32 	%r18, %r6;
	@%p4 bra 	$L__BB2_4;
$L__BB2_6:
	mul.wide.s32 	%rd12, %r19, 16;
	add.s64 	%rd13, %rd2, %rd12;
	st.global.f64 	[%rd13], %fd1;
	st.global.u32 	[%rd13+8], %r3;
	st.global.u32 	[%rd13+12], %r4;
	add.s32 	%r17, %r17, 1;
	setp.ne.s32 	%p5, %r17, %r1;
	@%p5 bra 	$L__BB2_3;
$L__BB2_7:
	ret;

}
	// .globl	_Z8getOrderP6scoresy
.visible .entry _Z8getOrderP6scoresy(
	.param .u64 .ptr .align 1 _Z8getOrderP6scoresy_param_0,
	.param .u64 _Z8getOrderP6scoresy_param_1
)
{
	.reg .pred 	%p<8>;
	.reg .b32 	%r<34>;
	.reg .b64 	%rd<33>;
	.reg .b64 	%fd<2>;

	ld.param.u64 	%rd11, [_Z8getOrderP6scoresy_param_0];
	ld.param.u64 	%rd10, [_Z8getOrderP6scoresy_param_1];
	cvta.to.global.u64 	%rd1, %rd11;
	shl.b64 	%rd12, %rd10, 2;
	{ // callseq 2, 0
	.param .b64 param0;
	st.param.b64 	[param0], %rd12;
	.param .b64 retval0;
	call.uni (retval0), 
	malloc, 
	(
	param0
	);
	ld.param.b64 	%rd13, [retval0];
	} // callseq 2
	mov.b32 	%r14, 0;
	st.u32 	[%rd13], %r14;
	setp.lt.u64 	%p1, %rd10, 2;
	@%p1 bra 	$L__BB3_5;
	mov.b32 	%r1, 1;
	mov.b64 	%rd3, 1;
$L__BB3_2:
	add.s32 	%r16, %r1, -1;
	mul.wide.u32 	%rd15, %r16, 4;
	add.s64 	%rd16, %rd13, %rd15;
	ld.u32 	%rd17, [%rd16];
	mul.lo.s64 	%rd18, %rd10, %rd17;
	shl.b64 	%rd19, %rd18, 4;
	add.s64 	%rd20, %rd1, %rd19;
	add.s64 	%rd4, %rd20, 8;
	ld.global.u32 	%r32, [%rd20+8];
	setp.eq.s32 	%p2, %r1, 0;
	@%p2 bra 	$L__BB3_4;
	neg.s32 	%r3, %r1;
	mov.b32 	%r30, 0;
	mov.u64 	%rd31, %rd13;
	mov.u32 	%r29, %r3;
	bra.uni 	$L__BB3_10;
$L__BB3_4:
	shl.b64 	%rd23, %rd3, 2;
	add.s64 	%rd24, %rd13, %rd23;
	st.u32 	[%rd24], %r32;
	add.s32 	%r1, %r1, 1;
	cvt.u64.u32 	%rd3, %r1;
	setp.gt.u64 	%p5, %rd10, %rd3;
	@%p5 bra 	$L__BB3_2;
$L__BB3_5:
	setp.eq.s64 	%p6, %rd10, 0;
	@%p6 bra 	$L__BB3_8;
	mov.b32 	%r33, 0;
	mov.b64 	%rd32, 0;
$L__BB3_7:
	shl.b64 	%rd26, %rd32, 2;
	add.s64 	%rd27, %rd13, %rd26;
	ld.u32 	%r20, [%rd27];
	cvt.rn.f64.u32 	%fd1, %r20;
	shl.b64 	%rd28, %rd32, 4;
	add.s64 	%rd29, %rd1, %rd28;
	st.global.f64 	[%rd29], %fd1;
	ld.u32 	%r21, [%rd27];
	st.global.u32 	[%rd29+8], %r21;
	add.s32 	%r33, %r33, 1;
	cvt.u64.u32 	%rd32, %r33;
	setp.gt.u64 	%p7, %rd10, %rd32;
	@%p7 bra 	$L__BB3_7;
$L__BB3_8:
	ret;
$L__BB3_9:
	add.s32 	%r29, %r29, 1;
	setp.eq.s32 	%p4, %r29, 0;
	add.s64 	%rd31, %rd31, 4;
	@%p4 bra 	$L__BB3_4;
$L__BB3_10:
	ld.u32 	%r18, [%rd31];
	setp.eq.s32 	%p3, %r18, %r32;
	@%p3 bra 	$L__BB3_11;
	bra.uni 	$L__BB3_9;
$L__BB3_11:
	add.s32 	%r30, %r30, 1;
	mul.wide.u32 	%rd21, %r30, 16;
	add.s64 	%rd22, %rd4, %rd21;
	ld.global.u32 	%r32, [%rd22];
	mov.u64 	%rd31, %rd13;
	mov.u32 	%r29, %r3;
	bra.uni 	$L__BB3_10;

}


// ===== COMPILED SASS (sm_100) =====

	.target	sm_100

	.elftype	@"ET_EXEC"


//--------------------- .note.nv.tkinfo           --------------------------
	.section	.note.nv.tkinfo,"",@"SHT_NOTE"
	.sectionflags	@"SHF_NOTE_NV_TKINFO"
	.tkinfo
        /*0018*/ 	.word	0x00000002
        /*0030*/ 	.string	""
        /*0030*/ 	.string	"ptxas"
        /*0030*/ 	.string	"Cuda compilation tools, release 13.0, V13.0.88"
        /*0030*/ 	.string	"Build cuda_13.0.r13.0/compiler.36424714_0"
        /*0030*/ 	.string	"-arch sm_100 -m 64 "



//--------------------- .note.nv.cuinfo           --------------------------
	.section	.note.nv.cuinfo,"",@"SHT_NOTE"
	.sectionflags	@"SHF_NOTE_NV_CUINFO"
        /*0018*/ 	.short	0x0002
        /*001a*/ 	.short	0x0064
        /*001c*/ 	.short	0x0082
	.zero		2


//--------------------- .nv.info                  --------------------------
	.section	.nv.info,"",@"SHT_CUDA_INFO"
	.align	4


	//----- nvinfo : EIATTR_REGCOUNT
	.align		4
        /*0000*/ 	.byte	0x04, 0x2f
        /*0002*/ 	.short	(.L_4 - .L_3)
	.align		4
.L_3:
        /*0004*/ 	.word	index@(_Z2sqPhyyyP6scoresPjP10termvectorS2_)
        /*0008*/ 	.word	0x00000020


	//----- nvinfo : EIATTR_FRAME_SIZE
	.align		4
.L_4:
        /*000c*/ 	.byte	0x04, 0x11
        /*000e*/ 	.short	(.L_6 - .L_5)
	.align		4
.L_5:
        /*0010*/ 	.word	index@(_Z2sqPhyyyP6scoresPjP10termvectorS2_)
        /*0014*/ 	.word	0x00000000


	//----- nvinfo : EIATTR_REGCOUNT
	.align		4
.L_6:
        /*0018*/ 	.byte	0x04, 0x2f
        /*001a*/ 	.short	(.L_8 - .L_7)
	.align		4
.L_7:
        /*001c*/ 	.word	index@(_Z12computeScoreP10termvectorPjyP6scores)
        /*0020*/ 	.word	0x00000020


	//----- nvinfo : EIATTR_FRAME_SIZE
	.align		4
.L_8:
        /*0024*/ 	.byte	0x04, 0x11
        /*0026*/ 	.short	(.L_10 - .L_9)
	.align		4
.L_9:
        /*0028*/ 	.word	index@($__internal_1_$__cuda_sm20_dsqrt_rn_f64_mediumpath_v1)
        /*002c*/ 	.word	0x00000000


	//----- nvinfo : EIATTR_FRAME_SIZE
	.align		4
.L_10:
        /*0030*/ 	.byte	0x04, 0x11
        /*0032*/ 	.short	(.L_12 - .L_11)
	.align		4
.L_11:
        /*0034*/ 	.word	index@($__internal_0_$__cuda_sm20_div_rn_f64_full)
        /*0038*/ 	.word	0x00000000


	//----- nvinfo : EIATTR_FRAME_SIZE
	.align		4
.L_12:
        /*003c*/ 	.byte	0x04, 0x11
        /*003e*/ 	.short	(.L_14 - .L_13)
	.align		4
.L_13:
        /*0040*/ 	.word	index@(_Z12computeScoreP10termvectorPjyP6scores)
        /*0044*/ 	.word	0x00000000


	//----- nvinfo : EIATTR_REGCOUNT
	.align		4
.L_14:
        /*0048*/ 	.byte	0x04, 0x2f
        /*004a*/ 	.short	(.L_16 - .L_15)
	.align		4
.L_15:
        /*004c*/ 	.word	index@(_Z10sortScoresP6scoresy)
        /*0050*/ 	.word	0x00000014


	//----- nvinfo : EIATTR_FRAME_SIZE
	.align		4
.L_16:
        /*0054*/ 	.byte	0x04, 0x11
        /*0056*/ 	.short	(.L_18 - .L_17)
	.align		4
.L_17:
        /*0058*/ 	.word	index@(_Z10sortScoresP6scoresy)
        /*005c*/ 	.word	0x00000000


	//----- nvinfo : EIATTR_REGCOUNT
	.align		4
.L_18:
        /*0060*/ 	.byte	0x04, 0x2f
        /*0062*/ 	.short	(.L_20 - .L_19)
	.align		4
.L_19:
        /*0064*/ 	.word	index@(_Z8getOrderP6scoresy)
        /*0068*/ 	.word	0x00000018


	//----- nvinfo : EIATTR_FRAME_SIZE
	.align		4
.L_20:
        /*006c*/ 	.byte	0x04, 0x11
        /*006e*/ 	.short	(.L_22 - .L_21)
	.align		4
.L_21:
        /*0070*/ 	.word	index@(_Z8getOrderP6scoresy)
        /*0074*/ 	.word	0x00000000


	//----- nvinfo : EIATTR_MIN_STACK_SIZE
	.align		4
.L_22:
        /*0078*/ 	.byte	0x04, 0x12
        /*007a*/ 	.short	(.L_24 - .L_23)
	.align		4
.L_23:
        /*007c*/ 	.word	index@(_Z8getOrderP6scoresy)
        /*0080*/ 	.word	0x00000000


	//----- nvinfo : EIATTR_MIN_STACK_SIZE
	.align		4
.L_24:
        /*0084*/ 	.byte	0x04, 0x12
        /*0086*/ 	.short	(.L_26 - .L_25)
	.align		4
.L_25:
        /*0088*/ 	.word	index@(_Z10sortScoresP6scoresy)
        /*008c*/ 	.word	0x00000000


	//----- nvinfo : EIATTR_MIN_STACK_SIZE
	.align		4
.L_26:
        /*0090*/ 	.byte	0x04, 0x12
        /*0092*/ 	.short	(.L_28 - .L_27)
	.align		4
.L_27:
        /*0094*/ 	.word	index@(_Z12computeScoreP10termvectorPjyP6scores)
        /*0098*/ 	.word	0x00000000


	//----- nvinfo : EIATTR_MIN_STACK_SIZE
	.align		4
.L_28:
        /*009c*/ 	.byte	0x04, 0x12
        /*009e*/ 	.short	(.L_30 - .L_29)
	.align		4
.L_29:
        /*00a0*/ 	.word	index@(_Z2sqPhyyyP6scoresPjP10termvectorS2_)
        /*00a4*/ 	.word	0x00000000
.L_30:


//--------------------- .nv.compat                --------------------------
	.section	.nv.compat,"",@"SHT_CUDA_COMPAT_INFO"
	.align	4
        /*0000*/ 	.byte	0x02, 0x09, 0x00, 0x00, 0x02, 0x02, 0x01, 0x00, 0x02, 0x05, 0x05, 0x00, 0x03, 0x07, 0x01, 0x01
        /*0010*/ 	.byte	0x02, 0x03, 0x00, 0x00, 0x02, 0x06, 0x01, 0x00, 0x04, 0x0b, 0x08, 0x00, 0x01, 0x00, 0x00, 0x00
        /*0020*/ 	.byte	0x00, 0x00, 0x00, 0x00


//--------------------- .nv.info._Z8getOrderP6scoresy --------------------------
	.section	.nv.info._Z8getOrderP6scoresy,"",@"SHT_CUDA_INFO"
	.sectionflags	@""
	.align	4


	//----- nvinfo : EIATTR_CUDA_API_VERSION
	.align		4
        /*0000*/ 	.byte	0x04, 0x37
        /*0002*/ 	.short	(.L_32 - .L_31)
.L_31:
        /*0004*/ 	.word	0x00000082


	//----- nvinfo : EIATTR_KPARAM_INFO
	.align		4
.L_32:
        /*0008*/ 	.byte	0x04, 0x17
        /*000a*/ 	.short	(.L_34 - .L_33)
.L_33:
        /*000c*/ 	.word	0x00000000
        /*0010*/ 	.short	0x0001
        /*0012*/ 	.short	0x0008
        /*0014*/ 	.byte	0x00, 0xf0, 0x21, 0x00


	//----- nvinfo : EIATTR_KPARAM_INFO
	.align		4
.L_34:
        /*0018*/ 	.byte	0x04, 0x17
        /*001a*/ 	.short	(.L_36 - .L_35)
.L_35:
        /*001c*/ 	.word	0x00000000
        /*0020*/ 	.short	0x0000
        /*0022*/ 	.short	0x0000
        /*0024*/ 	.byte	0x00, 0xf5, 0x21, 0x00


	//----- nvinfo : EIATTR_SPARSE_MMA_MASK
	.align		4
.L_36:
        /*0028*/ 	.byte	0x03, 0x50
        /*002a*/ 	.short	0x0000


	//----- nvinfo : EIATTR_MAXREG_COUNT
	.align		4
        /*002c*/ 	.byte	0x03, 0x1b
        /*002e*/ 	.short	0x00ff


	//----- nvinfo : EIATTR_EXTERNS
	.align		4
        /*0030*/ 	.byte	0x04, 0x0f
        /*0032*/ 	.short	(.L_38 - .L_37)


	//   ....[0]....
	.align		4
.L_37:
        /*0034*/ 	.word	index@(malloc)


	//----- nvinfo : EIATTR_MERCURY_ISA_VERSION
	.align		4
.L_38:
        /*0038*/ 	.byte	0x03, 0x5f
        /*003a*/ 	.short	0x0101


	//----- nvinfo : EIATTR_VRC_CTA_INIT_COUNT
	.align		4
        /*003c*/ 	.byte	0x02, 0x4a
	.zero		1
	.zero		1


	//----- nvinfo : EIATTR_SYSCALL_OFFSETS
	.align		4
        /*0040*/ 	.byte	0x04, 0x46
        /*0042*/ 	.short	(.L_40 - .L_39)


	//   ....[0]....
.L_39:
        /*0044*/ 	.word	0x000000b0


	//----- nvinfo : EIATTR_EXIT_INSTR_OFFSETS
	.align		4
.L_40:
        /*0048*/ 	.byte	0x04, 0x1c
        /*004a*/ 	.short	(.L_42 - .L_41)


	//   ....[0]....
.L_41:
        /*004c*/ 	.word	0x000004a0


	//   ....[1]....
        /*0050*/ 	.word	0x000005c0


	//----- nvinfo : EIATTR_CRS_STACK_SIZE
	.align		4
.L_42:
        /*0054*/ 	.byte	0x04, 0x1e
        /*0056*/ 	.short	(.L_44 - .L_43)
.L_43:
        /*0058*/ 	.word	0x00000000


	//----- nvinfo : EIATTR_CBANK_PARAM_SIZE
	.align		4
.L_44:
        /*005c*/ 	.byte	0x03, 0x19
        /*005e*/ 	.short	0x0010


	//----- nvinfo : EIATTR_PARAM_CBANK
	.align		4
        /*0060*/ 	.byte	0x04, 0x0a
        /*0062*/ 	.short	(.L_46 - .L_45)
	.align		4
.L_45:
        /*0064*/ 	.word	index@(.nv.constant0._Z8getOrderP6scoresy)
        /*0068*/ 	.short	0x0380
        /*006a*/ 	.short	0x0010


	//----- nvinfo : EIATTR_SW_WAR
	.align		4
.L_46:
        /*006c*/ 	.byte	0x04, 0x36
        /*006e*/ 	.short	(.L_48 - .L_47)
.L_47:
        /*0070*/ 	.word	0x00000008
.L_48:


//--------------------- .nv.info._Z10sortScoresP6scoresy --------------------------
	.section	.nv.info._Z10sortScoresP6scoresy,"",@"SHT_CUDA_INFO"
	.sectionflags	@""
	.align	4


	//----- nvinfo : EIATTR_CUDA_API_VERSION
	.align		4
        /*0000*/ 	.byte	0x04, 0x37
        /*0002*/ 	.short	(.L_50 - .L_49)
.L_49:
        /*0004*/ 	.word	0x00000082


	//----- nvinfo : EIATTR_KPARAM_INFO
	.align		4
.L_50:
        /*0008*/ 	.byte	0x04, 0x17
        /*000a*/ 	.short	(.L_52 - .L_51)
.L_51:
        /*000c*/ 	.word	0x00000000
        /*0010*/ 	.short	0x0001
        /*0012*/ 	.short	0x0008
        /*0014*/ 	.byte	0x00, 0xf0, 0x21, 0x00


	//----- nvinfo : EIATTR_KPARAM_INFO
	.align		4
.L_52:
        /*0018*/ 	.byte	0x04, 0x17
        /*001a*/ 	.short	(.L_54 - .L_53)
.L_53:
        /*001c*/ 	.word	0x00000000
        /*0020*/ 	.short	0x0000
        /*0022*/ 	.short	0x0000
        /*0024*/ 	.byte	0x00, 0xf5, 0x21, 0x00


	//----- nvinfo : EIATTR_SPARSE_MMA_MASK
	.align		4
.L_54:
        /*0028*/ 	.byte	0x03, 0x50
        /*002a*/ 	.short	0x0000


	//----- nvinfo : EIATTR_MAXREG_COUNT
	.align		4
        /*002c*/ 	.byte	0x03, 0x1b
        /*002e*/ 	.short	0x00ff


	//----- nvinfo : EIATTR_MERCURY_ISA_VERSION
	.align		4
        /*0030*/ 	.byte	0x03, 0x5f
        /*0032*/ 	.short	0x0101


	//----- nvinfo : EIATTR_VRC_CTA_INIT_COUNT
	.align		4
        /*0034*/ 	.byte	0x02, 0x4a
	.zero		1
	.zero		1


	//----- nvinfo : EIATTR_EXIT_INSTR_OFFSETS
	.align		4
        /*0038*/ 	.byte	0x04, 0x1c
        /*003a*/ 	.short	(.L_56 - .L_55)


	//   ....[0]....
.L_55:
        /*003c*/ 	.word	0x00000080


	//   ....[1]....
        /*0040*/ 	.word	0x000000f0


	//   ....[2]....
        /*0044*/ 	.word	0x000002b0


	//----- nvinfo : EIATTR_CRS_STACK_SIZE
	.align		4
.L_56:
        /*0048*/ 	.byte	0x04, 0x1e
        /*004a*/ 	.short	(.L_58 - .L_57)
.L_57:
        /*004c*/ 	.word	0x00000000


	//----- nvinfo : EIATTR_CBANK_PARAM_SIZE
	.align		4
.L_58:
        /*0050*/ 	.byte	0x03, 0x19
        /*0052*/ 	.short	0x0010


	//----- nvinfo : EIATTR_PARAM_CBANK
	.align		4
        /*0054*/ 	.byte	0x04, 0x0a
        /*0056*/ 	.short	(.L_60 - .L_59)
	.align		4
.L_59:
        /*0058*/ 	.word	index@(.nv.constant0._Z10sortScoresP6scoresy)
        /*005c*/ 	.short	0x0380
        /*005e*/ 	.short	0x0010


	//----- nvinfo : EIATTR_SW_WAR
	.align		4
.L_60:
        /*0060*/ 	.byte	0x04, 0x36
        /*0062*/ 	.short	(.L_62 - .L_61)
.L_61:
        /*0064*/ 	.word	0x00000008
.L_62:


//--------------------- .nv.info._Z12computeScoreP10termvectorPjyP6scores --------------------------
	.section	.nv.info._Z12computeScoreP10termvectorPjyP6scores,"",@"SHT_CUDA_INFO"
	.sectionflags	@""
	.align	4


	//----- nvinfo : EIATTR_CUDA_API_VERSION
	.align		4
        /*0000*/ 	.byte	0x04, 0x37
        /*0002*/ 	.short	(.L_64 - .L_63)
.L_63:
        /*0004*/ 	.word	0x00000082


	//----- nvinfo : EIATTR_KPARAM_INFO
	.align		4
.L_64:
        /*0008*/ 	.byte	0x04, 0x17
        /*000a*/ 	.short	(.L_66 - .L_65)
.L_65:
        /*000c*/ 	.word	0x00000000
        /*0010*/ 	.short	0x0003
        /*0012*/ 	.short	0x0018
        /*0014*/ 	.byte	0x00, 0xf5, 0x21, 0x00


	//----- nvinfo : EIATTR_KPARAM_INFO
	.align		4
.L_66:
        /*0018*/ 	.byte	0x04, 0x17
        /*001a*/ 	.short	(.L_68 - .L_67)
.L_67:
        /*001c*/ 	.word	0x00000000
        /*0020*/ 	.short	0x0002
        /*0022*/ 	.short	0x0010
        /*0024*/ 	.byte	0x00, 0xf0, 0x21, 0x00


	//----- nvinfo : EIATTR_KPARAM_INFO
	.align		4
.L_68:
        /*0028*/ 	.byte	0x04, 0x17
        /*002a*/ 	.short	(.L_70 - .L_69)
.L_69:
        /*002c*/ 	.word	0x00000000
        /*0030*/ 	.short	0x0001
        /*0032*/ 	.short	0x0008
        /*0034*/ 	.byte	0x00, 0xf5, 0x21, 0x00


	//----- nvinfo : EIATTR_KPARAM_INFO
	.align		4
.L_70:
        /*0038*/ 	.byte	0x04, 0x17
        /*003a*/ 	.short	(.L_72 - .L_71)
.L_71:
        /*003c*/ 	.word	0x00000000
        /*0040*/ 	.short	0x0000
        /*0042*/ 	.short	0x0000
        /*0044*/ 	.byte	0x00, 0xf5, 0x21, 0x00


	//----- nvinfo : EIATTR_SPARSE_MMA_MASK
	.align		4
.L_72:
        /*0048*/ 	.byte	0x03, 0x50
        /*004a*/ 	.short	0x0000


	//----- nvinfo : EIATTR_MAXREG_COUNT
	.align		4
        /*004c*/ 	.byte	0x03, 0x1b
        /*004e*/ 	.short	0x00ff


	//----- nvinfo : EIATTR_MERCURY_ISA_VERSION
	.align		4
        /*0050*/ 	.byte	0x03, 0x5f
        /*0052*/ 	.short	0x0101


	//----- nvinfo : EIATTR_VRC_CTA_INIT_COUNT
	.align		4
        /*0054*/ 	.byte	0x02, 0x4a
	.zero		1
	.zero		1


	//----- nvinfo : EIATTR_EXIT_INSTR_OFFSETS
	.align		4
        /*0058*/ 	.byte	0x04, 0x1c
        /*005a*/ 	.short	(.L_74 - .L_73)


	//   ....[0]....
.L_73:
        /*005c*/ 	.word	0x000000b0


	//   ....[1]....
        /*0060*/ 	.word	0x00001c20


	//----- nvinfo : EIATTR_CRS_STACK_SIZE
	.align		4
.L_74:
        /*0064*/ 	.byte	0x04, 0x1e
        /*0066*/ 	.short	(.L_76 - .L_75)
.L_75:
        /*0068*/ 	.word	0x00000000


	//----- nvinfo : EIATTR_CBANK_PARAM_SIZE
	.align		4
.L_76:
        /*006c*/ 	.byte	0x03, 0x19
        /*006e*/ 	.short	0x0020


	//----- nvinfo : EIATTR_PARAM_CBANK
	.align		4
        /*0070*/ 	.byte	0x04, 0x0a
        /*0072*/ 	.short	(.L_78 - .L_77)
	.align		4
.L_77:
        /*0074*/ 	.word	index@(.nv.constant0._Z12computeScoreP10termvectorPjyP6scores)
        /*0078*/ 	.short	0x0380
        /*007a*/ 	.short	0x0020


	//----- nvinfo : EIATTR_SW_WAR
	.align		4
.L_78:
        /*007c*/ 	.byte	0x04, 0x36
        /*007e*/ 	.short	(.L_80 - .L_79)
.L_79:
        /*0080*/ 	.word	0x00000008
.L_80:


//--------------------- .nv.info._Z2sqPhyyyP6scoresPjP10termvectorS2_ --------------------------
	.section	.nv.info._Z2sqPhyyyP6scoresPjP10termvectorS2_,"",@"SHT_CUDA_INFO"
	.sectionflags	@""
	.align	4


	//----- nvinfo : EIATTR_CUDA_API_VERSION
	.align		4
        /*0000*/ 	.byte	0x04, 0x37
        /*0002*/ 	.short	(.L_82 - .L_81)
.L_81:
        /*0004*/ 	.word	0x00000082


	//----- nvinfo : EIATTR_KPARAM_INFO
	.align		4
.L_82:
        /*0008*/ 	.byte	0x04, 0x17
        /*000a*/ 	.short	(.L_84 - .L_83)
.L_83:
        /*000c*/ 	.word	0x00000000
        /*0010*/ 	.short	0x0007
        /*0012*/ 	.short	0x0038
        /*0014*/ 	.byte	0x00, 0xf5, 0x21, 0x00


	//----- nvinfo : EIATTR_KPARAM_INFO
	.align		4
.L_84:
        /*0018*/ 	.byte	0x04, 0x17
        /*001a*/ 	.short	(.L_86 - .L_85)
.L_85:
        /*001c*/ 	.word	0x00000000
        /*0020*/ 	.short	0x0006
        /*0022*/ 	.short	0x0030
        /*0024*/ 	.byte	0x00, 0xf5, 0x21, 0x00


	//----- nvinfo : EIATTR_KPARAM_INFO
	.align		4
.L_86:
        /*0028*/ 	.byte	0x04, 0x17
        /*002a*/ 	.short	(.L_88 - .L_87)
.L_87:
        /*002c*/ 	.word	0x00000000
        /*0030*/ 	.short	0x0005
        /*0032*/ 	.short	0x0028
        /*0034*/ 	.byte	0x00, 0xf5, 0x21, 0x00


	//----- nvinfo : EIATTR_KPARAM_INFO
	.align		4
.L_88:
        /*0038*/ 	.byte	0x04, 0x17
        /*003a*/ 	.short	(.L_90 - .L_89)
.L_89:
        /*003c*/ 	.word	0x00000000
        /*0040*/ 	.short	0x0004
        /*0042*/ 	.short	0x0020
        /*0044*/ 	.byte	0x00, 0xf5, 0x21, 0x00


	//----- nvinfo : EIATTR_KPARAM_INFO
	.align		4
.L_90:
        /*0048*/ 	.byte	0x04, 0x17
        /*004a*/ 	.short	(.L_92 - .L_91)
.L_91:
        /*004c*/ 	.word	0x00000000
        /*0050*/ 	.short	0x0003
        /*0052*/ 	.short	0x0018
        /*0054*/ 	.byte	0x00, 0xf0, 0x21, 0x00


	//----- nvinfo : EIATTR_KPARAM_INFO
	.align		4
.L_92:
        /*0058*/ 	.byte	0x04, 0x17
        /*005a*/ 	.short	(.L_94 - .L_93)
.L_93:
        /*005c*/ 	.word	0x00000000
        /*0060*/ 	.short	0x0002
        /*0062*/ 	.short	0x0010
        /*0064*/ 	.byte	0x00, 0xf0, 0x21, 0x00


	//----- nvinfo : EIATTR_KPARAM_INFO
	.align		4
.L_94:
        /*0068*/ 	.byte	0x04, 0x17
        /*006a*/ 	.short	(.L_96 - .L_95)
.L_95:
        /*006c*/ 	.word	0x00000000
        /*0070*/ 	.short	0x0001
        /*0072*/ 	.short	0x0008
        /*0074*/ 	.byte	0x00, 0xf0, 0x21, 0x00


	//----- nvinfo : EIATTR_KPARAM_INFO
	.align		4
.L_96:
        /*0078*/ 	.byte	0x04, 0x17
        /*007a*/ 	.short	(.L_98 - .L_97)
.L_97:
        /*007c*/ 	.word	0x00000000
        /*0080*/ 	.short	0x0000
        /*0082*/ 	.short	0x0000
        /*0084*/ 	.byte	0x00, 0xf5, 0x21, 0x00


	//----- nvinfo : EIATTR_SPARSE_MMA_MASK
	.align		4
.L_98:
        /*0088*/ 	.byte	0x03, 0x50
        /*008a*/ 	.short	0x0000


	//----- nvinfo : EIATTR_MAXREG_COUNT
	.align		4
        /*008c*/ 	.byte	0x03, 0x1b
        /*008e*/ 	.short	0x00ff


	//----- nvinfo : EIATTR_NUM_BARRIERS
	.align		4
        /*0090*/ 	.byte	0x02, 0x4c
        /*0092*/ 	.byte	0x01
	.zero		1


	//----- nvinfo : EIATTR_EXTERNS
	.align		4
        /*0094*/ 	.byte	0x04, 0x0f
        /*0096*/ 	.short	(.L_100 - .L_99)


	//   ....[0]....
	.align		4
.L_99:
        /*0098*/ 	.word	index@(__assertfail)


	//----- nvinfo : EIATTR_MERCURY_ISA_VERSION
	.align		4
.L_100:
        /*009c*/ 	.byte	0x03, 0x5f
        /*009e*/ 	.short	0x0101


	//----- nvinfo : EIATTR_VRC_CTA_INIT_COUNT
	.align		4
        /*00a0*/ 	.byte	0x02, 0x4a
	.zero		1
	.zero		1


	//----- nvinfo : EIATTR_SYSCALL_OFFSETS
	.align		4
        /*00a4*/ 	.byte	0x04, 0x46
        /*00a6*/ 	.short	(.L_102 - .L_101)


	//   ....[0]....
.L_101:
        /*00a8*/ 	.word	0x00000c10


	//   ....[1]....
        /*00ac*/ 	.word	0x00001110


	//----- nvinfo : EIATTR_EXIT_INSTR_OFFSETS
	.align		4
.L_102:
        /*00b0*/ 	.byte	0x04, 0x1c
        /*00b2*/ 	.short	(.L_104 - .L_103)


	//   ....[0]....
.L_103:
        /*00b4*/ 	.word	0x00000080


	//   ....[1]....
        /*00b8*/ 	.word	0x00001240


	//   ....[2]....
        /*00bc*/ 	.word	0x000012e0


	//   ....[3]....
        /*00c0*/ 	.word	0x00001670


	//   ....[4]....
        /*00c4*/ 	.word	0x000016c0


	//----- nvinfo : EIATTR_CRS_STACK_SIZE
	.align		4
.L_104:
        /*00c8*/ 	.byte	0x04, 0x1e
        /*00ca*/ 	.short	(.L_106 - .L_105)
.L_105:
        /*00cc*/ 	.word	0x00000000


	//----- nvinfo : EIATTR_CBANK_PARAM_SIZE
	.align		4
.L_106:
        /*00d0*/ 	.byte	0x03, 0x19
        /*00d2*/ 	.short	0x0040


	//----- nvinfo : EIATTR_PARAM_CBANK
	.align		4
        /*00d4*/ 	.byte	0x04, 0x0a
        /*00d6*/ 	.short	(.L_108 - .L_107)
	.align		4
.L_107:
        /*00d8*/ 	.word	index@(.nv.constant0._Z2sqPhyyyP6scoresPjP10termvectorS2_)
        /*00dc*/ 	.short	0x0380
        /*00de*/ 	.short	0x0040


	//----- nvinfo : EIATTR_SW_WAR
	.align		4
.L_108:
        /*00e0*/ 	.byte	0x04, 0x36
        /*00e2*/ 	.short	(.L_110 - .L_109)
.L_109:
        /*00e4*/ 	.word	0x00000008
.L_110:


//--------------------- .nv.callgraph             --------------------------
	.section	.nv.callgraph,"",@"SHT_CUDA_CALLGRAPH"
	.align	4
	.sectionentsize	8
	.align		4
        /*0000*/ 	.word	0x00000000
	.align		4
        /*0004*/ 	.word	0xffffffff
	.align		4
        /*0008*/ 	.word	index@(_Z8getOrderP6scoresy)
	.align		4
        /*000c*/ 	.word	index@(malloc)
	.align		4
        /*0010*/ 	.word	index@(_Z2sqPhyyyP6scoresPjP10termvectorS2_)
	.align		4
        /*0014*/ 	.word	index@(__assertfail)
	.align		4
        /*0018*/ 	.word	0x00000000
	.align		4
        /*001c*/ 	.word	0xfffffffe
	.align		4
        /*0020*/ 	.word	0x00000000
	.align		4
        /*0024*/ 	.word	0xfffffffd
	.align		4
        /*0028*/ 	.word	0x00000000
	.align		4
        /*002c*/ 	.word	0xfffffffc


//--------------------- .nv.constant4             --------------------------
	.section	.nv.constant4,"a",@progbits
	.align	8
	.align		8
.nv.constant4:
        /*0000*/ 	.dword	malloc
	.align		8
        /*0008*/ 	.dword	__unnamed_1
	.align		8
        /*0010*/ 	.dword	$str
	.align		8
        /*0018*/ 	.dword	$str$1
	.align		8
        /*0020*/ 	.dword	__assertfail


//--------------------- .text._Z8getOrderP6scoresy --------------------------
	.section	.text._Z8getOrderP6scoresy,"ax",@progbits
	.align	128
        .global         _Z8getOrderP6scoresy
        .type           _Z8getOrderP6scoresy,@function
        .size           _Z8getOrderP6scoresy,(.L_x_111 - _Z8getOrderP6scoresy)
        .other          _Z8getOrderP6scoresy,@"STO_CUDA_ENTRY STV_DEFAULT"
_Z8getOrderP6scoresy:
.text._Z8getOrderP6scoresy:
[----:B------:R-:W0:Y:S01]  /*0000*/  LDC R1, c[0x0][0x37c] ;  /* 0x0000df00ff017b82 */ /* 0x000e220000000800 */
[----:B------:R-:W1:Y:S01]  /*0010*/  LDCU.64 UR4, c[0x0][0x388] ;  /* 0x00007100ff0477ac */ /* 0x000e620008000a00 */
[----:B------:R-:W-:Y:S01]  /*0020*/  MOV R0, 0x0 ;  /* 0x0000000000007802 */ /* 0x000fe20000000f00 */
[----:B------:R-:W2:Y:S05]  /*0030*/  LDCU.64 UR36, c[0x0][0x358] ;  /* 0x00006b00ff2477ac */ /* 0x000eaa0008000a00 */
[----:B------:R3:W4:Y:S01]  /*0040*/  LDC.64 R2, c[0x4][R0] ;  /* 0x0100000000027b82 */ /* 0x0007220000000a00 */
[----:B------:R-:W0:Y:S01]  /*0050*/  LDCU.64 UR38, c[0x0][0x380] ;  /* 0x00007000ff2677ac */ /* 0x000e220008000a00 */
[----:B-1----:R-:W-:-:S02]  /*0060*/  USHF.L.U32 UR6, UR4, 0x2, URZ ;  /* 0x0000000204067899 */ /* 0x002fc400080006ff */
[----:B------:R-:W-:-:S04]  /*0070*/  USHF.L.U64.HI UR4, UR4, 0x2, UR5 ;  /* 0x0000000204047899 */ /* 0x000fc80008010205 */
[----:B------:R-:W-:Y:S02]  /*0080*/  IMAD.U32 R4, RZ, RZ, UR6 ;  /* 0x00000006ff047e24 */ /* 0x000fe4000f8e00ff */
[----:B--23--:R-:W-:-:S07]  /*0090*/  IMAD.U32 R5, RZ, RZ, UR4 ;  /* 0x00000004ff057e24 */ /* 0x00cfce000f8e00ff */
[----:B------:R-:W-:-:S07]  /*00a0*/  LEPC R20, `(.L_x_0) ;  /* 0x000000001014794e */ /* 0x000fce0000000000 */
[----:B0---4-:R-:W-:Y:S05]  /*00b0*/  CALL.ABS.NOINC R2 ;  /* 0x0000000002007343 */ /* 0x011fea0003c00000 */
.L_x_0:
[----:B------:R-:W0:Y:S01]  /*00c0*/  LDCU.64 UR4, c[0x0][0x388] ;  /* 0x00007100ff0477ac */ /* 0x000e220008000a00 */
[----:B------:R1:W-:Y:S01]  /*00d0*/  ST.E desc[UR36][R4.64], RZ ;  /* 0x000000ff04007985 */ /* 0x0003e2000c101924 */
[----:B0-----:R-:W-:Y:S02]  /*00e0*/  IMAD.U32 R12, RZ, RZ, UR4 ;  /* 0x00000004ff0c7e24 */ /* 0x001fe4000f8e00ff */
[----:B------:R-:W-:-:S03]  /*00f0*/  IMAD.U32 R14, RZ, RZ, UR5 ;  /* 0x00000005ff0e7e24 */ /* 0x000fc6000f8e00ff */
[----:B------:R-:W-:-:S04]  /*0100*/  ISETP.GE.U32.AND P0, PT, R12, 0x2, PT ;  /* 0x000000020c00780c */ /* 0x000fc80003f06070 */
[----:B------:R-:W-:-:S13]  /*0110*/  ISETP.GE.U32.AND.EX P0, PT, R14, RZ, PT, P0 ;  /* 0x000000ff0e00720c */ /* 0x000fda0003f06100 */
[----:B-1----:R-:W-:Y:S05]  /*0120*/  @!P0 BRA `(.L_x_1) ;  /* 0x0000000000d48947 */ /* 0x002fea0003800000 */
[----:B------:R-:W-:Y:S01]  /*0130*/  HFMA2 R0, -RZ, RZ, 0, 5.9604644775390625e-08 ;  /* 0x00000001ff007431 */ /* 0x000fe200000001ff */
[----:B------:R-:W-:Y:S01]  /*0140*/  BSSY.RECONVERGENT B0, `(.L_x_1) ;  /* 0x0000033000007945 */ /* 0x000fe20003800200 */
[----:B------:R-:W-:Y:S02]  /*0150*/  IMAD.MOV.U32 R3, RZ, RZ, 0x1 ;  /* 0x00000001ff037424 */ /* 0x000fe400078e00ff */
[----:B------:R-:W-:-:S07]  /*0160*/  IMAD.MOV.U32 R2, RZ, RZ, RZ ;  /* 0x000000ffff027224 */ /* 0x000fce00078e00ff */
.L_x_8:
[----:B------:R-:W-:Y:S01]  /*0170*/  VIADD R9, R0, 0xffffffff ;  /* 0xffffffff00097836 */ /* 0x000fe20000000000 */
[----:B------:R-:W0:Y:S03]  /*0180*/  LDCU.128 UR4, c[0x0][0x380] ;  /* 0x00007000ff0477ac */ /* 0x000e260008000c00 */
[----:B------:R-:W-:-:S06]  /*0190*/  IMAD.WIDE.U32 R8, R9, 0x4, R4 ;  /* 0x0000000409087825 */ /* 0x000fcc00078e0004 */
[----:B------:R-:W0:Y:S02]  /*01a0*/  LD.E R9, desc[UR36][R8.64] ;  /* 0x0000002408097980 */ /* 0x000e24000c101900 */
[----:B0-----:R-:W-:-:S04]  /*01b0*/  IMAD.WIDE.U32 R6, R9, UR6, RZ ;  /* 0x0000000609067c25 */ /* 0x001fc8000f8e00ff */
[----:B------:R-:W-:Y:S01]  /*01c0*/  IMAD R7, R9, UR7, R7 ;  /* 0x0000000709077c24 */ /* 0x000fe2000f8e0207 */
[----:B------:R-:W-:-:S04]  /*01d0*/  LEA R10, P0, R6, UR4, 0x4 ;  /* 0x00000004060a7c11 */ /* 0x000fc8000f8020ff */
[----:B------:R-:W-:-:S05]  /*01e0*/  LEA.HI.X R11, R6, UR5, R7, 0x4, P0 ;  /* 0x00000005060b7c11 */ /* 0x000fca00080f2407 */
[----:B------:R0:W5:Y:S01]  /*01f0*/  LDG.E R13, desc[UR36][R10.64+0x8] ;  /* 0x000008240a0d7981 */ /* 0x000162000c1e1900 */
[----:B------:R-:W-:Y:S01]  /*0200*/  ISETP.NE.AND P0, PT, R0, RZ, PT ;  /* 0x000000ff0000720c */ /* 0x000fe20003f05270 */
[----:B------:R-:W-:Y:S01]  /*0210*/  BSSY.RECONVERGENT B1, `(.L_x_2) ;  /* 0x000001a000017945 */ /* 0x000fe20003800200 */
[----:B------:R-:W-:-:S05]  /*0220*/  IADD3 R6, P1, PT, R10, 0x8, RZ ;  /* 0x000000080a067810 */ /* 0x000fca0007f3e0ff */
[----:B------:R-:W-:-:S06]  /*0230*/  IMAD.X R7, RZ, RZ, R11, P1 ;  /* 0x000000ffff077224 */ /* 0x000fcc00008e060b */
[----:B0-----:R-:W-:Y:S05]  /*0240*/  @!P0 BRA `(.L_x_3) ;  /* 0x0000000000588947 */ /* 0x001fea0003800000 */
[----:B------:R-:W-:Y:S01]  /*0250*/  IADD3 R14, PT, PT, -R0, RZ, RZ ;  /* 0x000000ff000e7210 */ /* 0x000fe20007ffe1ff */
[----:B------:R-:W-:Y:S02]  /*0260*/  IMAD.MOV.U32 R15, RZ, RZ, RZ ;  /* 0x000000ffff0f7224 */ /* 0x000fe400078e00ff */
[----:B------:R-:W-:Y:S02]  /*0270*/  IMAD.MOV.U32 R8, RZ, RZ, R4 ;  /* 0x000000ffff087224 */ /* 0x000fe400078e0004 */
[----:B------:R-:W-:Y:S02]  /*0280*/  IMAD.MOV.U32 R9, RZ, RZ, R5 ;  /* 0x000000ffff097224 */ /* 0x000fe400078e0005 */
[----:B------:R-:W-:-:S07]  /*0290*/  IMAD.MOV.U32 R12, RZ, RZ, R14 ;  /* 0x000000ffff0c7224 */ /* 0x000fce00078e000e */
.L_x_7:
[----:B------:R-:W-:Y:S01]  /*02a0*/  BSSY.RECONVERGENT B2, `(.L_x_4) ;  /* 0x000000b000027945 */ /* 0x000fe20003800200 */
.L_x_6:
[----:B0-----:R-:W2:Y:S02]  /*02b0*/  LD.E R10, desc[UR36][R8.64] ;  /* 0x00000024080a7980 */ /* 0x001ea4000c101900 */
[----:B--2--5:R-:W-:-:S13]  /*02c0*/  ISETP.NE.AND P0, PT, R10, R13, PT ;  /* 0x0000000d0a00720c */ /* 0x024fda0003f05270 */
[----:B------:R-:W-:Y:S05]  /*02d0*/  @P0 BRA `(.L_x_5) ;  /* 0x00000000001c0947 */ /* 0x000fea0003800000 */
[----:B------:R-:W-:-:S05]  /*02e0*/  IADD3 R15, PT, PT, R15, 0x1, RZ ;  /* 0x000000010f0f7810 */ /* 0x000fca0007ffe0ff */
[----:B------:R-:W-:-:S05]  /*02f0*/  IMAD.WIDE.U32 R10, R15, 0x10, R6 ;  /* 0x000000100f0a7825 */ /* 0x000fca00078e0006 */
[----:B------:R0:W5:Y:S01]  /*0300*/  LDG.E R13, desc[UR36][R10.64] ;  /* 0x000000240a0d7981 */ /* 0x000162000c1e1900 */
[----:B------:R-:W-:Y:S02]  /*0310*/  IMAD.MOV.U32 R12, RZ, RZ, R14 ;  /* 0x000000ffff0c7224 */ /* 0x000fe400078e000e */
[----:B------:R-:W-:Y:S02]  /*0320*/  IMAD.MOV.U32 R8, RZ, RZ, R4 ;  /* 0x000000ffff087224 */ /* 0x000fe400078e0004 */
[----:B------:R-:W-:Y:S01]  /*0330*/  IMAD.MOV.U32 R9, RZ, RZ, R5 ;  /* 0x000000ffff097224 */ /* 0x000fe200078e0005 */
[----:B------:R-:W-:Y:S06]  /*0340*/  BRA `(.L_x_6) ;  /* 0xfffffffc00d87947 */ /* 0x000fec000383ffff */
.L_x_5:
[----:B------:R-:W-:Y:S05]  /*0350*/  BSYNC.RECONVERGENT B2 ;  /* 0x0000000000027941 */ /* 0x000fea0003800200 */
.L_x_4:
[----:B------:R-:W-:Y:S02]  /*0360*/  IADD3 R12, PT, PT, R12, 0x1, RZ ;  /* 0x000000010c0c7810 */ /* 0x000fe40007ffe0ff */
[----:B------:R-:W-:Y:S02]  /*0370*/  IADD3 R8, P1, PT, R8, 0x4, RZ ;  /* 0x0000000408087810 */ /* 0x000fe40007f3e0ff */
[----:B------:R-:W-:-:S03]  /*0380*/  ISETP.NE.AND P0, PT, R12, RZ, PT ;  /* 0x000000ff0c00720c */ /* 0x000fc60003f05270 */
[----:B------:R-:W-:-:S10]  /*0390*/  IMAD.X R9, RZ, RZ, R9, P1 ;  /* 0x000000ffff097224 */ /* 0x000fd400008e0609 */
[----:B------:R-:W-:Y:S05]  /*03a0*/  @P0 BRA `(.L_x_7) ;  /* 0xfffffffc00bc0947 */ /* 0x000fea000383ffff */
.L_x_3:
[----:B------:R-:W-:Y:S05]  /*03b0*/  BSYNC.RECONVERGENT B1 ;  /* 0x0000000000017941 */ /* 0x000fea0003800200 */
.L_x_2:
[----:B------:R-:W0:Y:S01]  /*03c0*/  LDCU.64 UR4, c[0x0][0x388] ;  /* 0x00007100ff0477ac */ /* 0x000e220008000a00 */
[----:B------:R-:W-:-:S04]  /*03d0*/  LEA R6, P0, R3, R4, 0x2 ;  /* 0x0000000403067211 */ /* 0x000fc800078010ff */
[----:B------:R-:W-:Y:S01]  /*03e0*/  LEA.HI.X R7, R3, R5, R2, 0x2, P0 ;  /* 0x0000000503077211 */ /* 0x000fe200000f1402 */
[----:B------:R-:W-:-:S04]  /*03f0*/  VIADD R3, R0, 0x1 ;  /* 0x0000000100037836 */ /* 0x000fc80000000000 */
[----:B-----5:R1:W-:Y:S01]  /*0400*/  ST.E desc[UR36][R6.64], R13 ;  /* 0x0000000d06007985 */ /* 0x0203e2000c101924 */
[----:B------:R-:W-:Y:S02]  /*0410*/  IMAD.MOV.U32 R0, RZ, RZ, R3 ;  /* 0x000000ffff007224 */ /* 0x000fe400078e0003 */
[----:B0-----:R-:W-:Y:S01]  /*0420*/  IMAD.U32 R12, RZ, RZ, UR4 ;  /* 0x00000004ff0c7e24 */ /* 0x001fe2000f8e00ff */
[----:B------:R-:W-:-:S04]  /*0430*/  MOV R14, UR5 ;  /* 0x00000005000e7c02 */ /* 0x000fc80008000f00 */
[----:B------:R-:W-:-:S04]  /*0440*/  ISETP.GE.U32.AND P0, PT, R3, R12, PT ;  /* 0x0000000c0300720c */ /* 0x000fc80003f06070 */
[----:B------:R-:W-:-:S13]  /*0450*/  ISETP.GE.U32.AND.EX P0, PT, RZ, R14, PT, P0 ;  /* 0x0000000eff00720c */ /* 0x000fda0003f06100 */
[----:B-1----:R-:W-:Y:S05]  /*0460*/  @!P0 BRA `(.L_x_8) ;  /* 0xfffffffc00408947 */ /* 0x002fea000383ffff */
[----:B------:R-:W-:Y:S05]  /*0470*/  BSYNC.RECONVERGENT B0 ;  /* 0x0000000000007941 */ /* 0x000fea0003800200 */
.L_x_1:
[----:B------:R-:W-:-:S04]  /*0480*/  ISETP.NE.U32.AND P0, PT, R12, RZ, PT ;  /* 0x000000ff0c00720c */ /* 0x000fc80003f05070 */
[----:B------:R-:W-:-:S13]  /*0490*/  ISETP.NE.AND.EX P0, PT, R14, RZ, PT, P0 ;  /* 0x000000ff0e00720c */ /* 0x000fda0003f05300 */
[----:B------:R-:W-:Y:S05]  /*04a0*/  @!P0 EXIT ;  /* 0x000000000000894d */ /* 0x000fea0003800000 */
[----:B------:R-:W-:Y:S01]  /*04b0*/  IMAD.MOV.U32 R0, RZ, RZ, RZ ;  /* 0x000000ffff007224 */ /* 0x000fe200078e00ff */
[----:B------:R-:W-:Y:S01]  /*04c0*/  MOV R10, RZ ;  /* 0x000000ff000a7202 */ /* 0x000fe20000000f00 */
[----:B------:R-:W-:-:S07]  /*04d0*/  IMAD.MOV.U32 R13, RZ, RZ, RZ ;  /* 0x000000ffff0d7224 */ /* 0x000fce00078e00ff */
.L_x_9:
[----:B------:R-:W-:-:S04]  /*04e0*/  LEA R2, P0, R13, R4, 0x2 ;  /* 0x000000040d027211 */ /* 0x000fc800078010ff */
[----:B------:R-:W-:-:S05]  /*04f0*/  LEA.HI.X R3, R13, R5, R10, 0x2, P0 ;  /* 0x000000050d037211 */ /* 0x000fca00000f140a */
[----:B0-----:R-:W2:Y:S01]  /*0500*/  LD.E R6, desc[UR36][R2.64] ;  /* 0x0000002402067980 */ /* 0x001ea2000c101900 */
[----:B------:R-:W-:-:S04]  /*0510*/  LEA R8, P0, R13, UR38, 0x4 ;  /* 0x000000260d087c11 */ /* 0x000fc8000f8020ff */
[----:B------:R-:W-:Y:S01]  /*0520*/  LEA.HI.X R9, R13, UR39, R10, 0x4, P0 ;  /* 0x000000270d097c11 */ /* 0x000fe200080f240a */
[----:B--2---:R-:W0:Y:S04]  /*0530*/  I2F.F64.U32 R6, R6 ;  /* 0x0000000600067312 */ /* 0x004e280000201800 */
[----:B0-----:R0:W-:Y:S04]  /*0540*/  STG.E.64 desc[UR36][R8.64], R6 ;  /* 0x0000000608007986 */ /* 0x0011e8000c101b24 */
[----:B------:R-:W2:Y:S01]  /*0550*/  LD.E R11, desc[UR36][R2.64] ;  /* 0x00000024020b7980 */ /* 0x000ea2000c101900 */
[----:B------:R-:W-:-:S04]  /*0560*/  VIADD R13, R0, 0x1 ;  /* 0x00000001000d7836 */ /* 0x000fc80000000000 */
[----:B------:R-:W-:Y:S01]  /*0570*/  IMAD.MOV.U32 R0, RZ, RZ, R13 ;  /* 0x000000ffff007224 */ /* 0x000fe200078e000d */
[----:B------:R-:W-:-:S04]  /*0580*/  ISETP.GE.U32.AND P0, PT, R13, R12, PT ;  /* 0x0000000c0d00720c */ /* 0x000fc80003f06070 */
[----:B------:R-:W-:Y:S01]  /*0590*/  ISETP.GE.U32.AND.EX P0, PT, RZ, R14, PT, P0 ;  /* 0x0000000eff00720c */ /* 0x000fe20003f06100 */
[----:B--2---:R0:W-:-:S12]  /*05a0*/  STG.E desc[UR36][R8.64+0x8], R11 ;  /* 0x0000080b08007986 */ /* 0x0041d8000c101924 */
[----:B------:R-:W-:Y:S05]  /*05b0*/  @!P0 BRA `(.L_x_9) ;  /* 0xfffffffc00c88947 */ /* 0x000fea000383ffff */
[----:B------:R-:W-:Y:S05]  /*05c0*/  EXIT ;  /* 0x000000000000794d */ /* 0x000fea0003800000 */
.L_x_10:
[----:B------:R-:W-:-:S00]  /*05d0*/  BRA `(.L_x_10) ;  /* 0xfffffffc00fc7947 */ /* 0x000fc0000383ffff */
[----:B------:R-:W-:-:S00]  /*05e0*/  NOP ;  /* 0x0000000000007918 */ /* 0x000fc00000000000 */
        /* <DEDUP_REMOVED lines=9> */
.L_x_111:


//--------------------- .text._Z10sortScoresP6scoresy --------------------------
	.section	.text._Z10sortScoresP6scoresy,"ax",@progbits
	.align	128
        .global         _Z10sortScoresP6scoresy
        .type           _Z10sortScoresP6scoresy,@function
        .size           _Z10sortScoresP6scoresy,(.L_x_112 - _Z10sortScoresP6scoresy)
        .other          _Z10sortScoresP6scoresy,@"STO_CUDA_ENTRY STV_DEFAULT"
_Z10sortScoresP6scoresy:
.text._Z10sortScoresP6scoresy:
[----:B------:R-:W-:Y:S01]  /*0000*/  LDC R1, c[0x0][0x37c] ;  /* 0x0000df00ff017b82 */ /* 0x000fe20000000800 */
[----:B------:R-:W0:Y:S07]  /*0010*/  S2R R0, SR_TID.X ;  /* 0x0000000000007919 */ /* 0x000e2e0000002100 */
[----:B------:R-:W0:Y:S08]  /*0020*/  S2UR UR4, SR_CTAID.X ;  /* 0x00000000000479c3 */ /* 0x000e300000002500 */
[----:B------:R-:W0:Y:S08]  /*0030*/  LDC R3, c[0x0][0x360] ;  /* 0x0000d800ff037b82 */ /* 0x000e300000000800 */
[----:B------:R-:W1:Y:S01]  /*0040*/  LDC.64 R6, c[0x0][0x388] ;  /* 0x0000e200ff067b82 */ /* 0x000e620000000a00 */
[----:B0-----:R-:W-:-:S05]  /*0050*/  IMAD R3, R3, UR4, R0 ;  /* 0x0000000403037c24 */ /* 0x001fca000f8e0200 */
[----:B-1----:R-:W-:-:S04]  /*0060*/  ISETP.GE.U32.AND P0, PT, R3, R6, PT ;  /* 0x000000060300720c */ /* 0x002fc80003f06070 */
[----:B------:R-:W-:-:S13]  /*0070*/  ISETP.GE.U32.AND.EX P0, PT, RZ, R7, PT, P0 ;  /* 0x00000007ff00720c */ /* 0x000fda0003f06100 */
[----:B------:R-:W-:Y:S05]  /*0080*/  @P0 EXIT ;  /* 0x000000000000094d */ /* 0x000fea0003800000 */
[----:B------:R-:W0:Y:S01]  /*0090*/  LDCU.64 UR4, c[0x0][0x380] ;  /* 0x00007000ff0477ac */ /* 0x000e220008000a00 */
[----:B------:R-:W-:Y:S01]  /*00a0*/  ISETP.GE.U32.AND P0, PT, R6, 0x2, PT ;  /* 0x000000020600780c */ /* 0x000fe20003f06070 */
[----:B------:R-:W-:-:S04]  /*00b0*/  IMAD.WIDE.U32 R4, R3, R6, RZ ;  /* 0x0000000603047225 */ /* 0x000fc800078e00ff */
[----:B------:R-:W-:Y:S01]  /*00c0*/  IMAD R3, R3, R7, R5 ;  /* 0x0000000703037224 */ /* 0x000fe200078e0205 */
[----:B0-----:R-:W-:-:S04]  /*00d0*/  LEA R2, P1, R4, UR4, 0x4 ;  /* 0x0000000404027c11 */ /* 0x001fc8000f8220ff */
[----:B------:R-:W-:-:S03]  /*00e0*/  LEA.HI.X R3, R4, UR5, R3, 0x4, P1 ;  /* 0x0000000504037c11 */ /* 0x000fc600088f2403 */
[----:B------:R-:W-:Y:S06]  /*00f0*/  @!P0 EXIT ;  /* 0x000000000000894d */ /* 0x000fec0003800000 */
[----:B------:R-:W-:Y:S01]  /*0100*/  IMAD.MOV.U32 R11, RZ, RZ, 0x1 ;  /* 0x00000001ff0b7424 */ /* 0x000fe200078e00ff */
[----:B------:R-:W0:Y:S06]  /*0110*/  LDCU.64 UR4, c[0x0][0x358] ;  /* 0x00006b00ff0477ac */ /* 0x000e2c0008000a00 */
.L_x_14:
[----:B------:R-:W-:-:S05]  /*0120*/  IMAD.WIDE.U32 R4, R11, 0x10, R2 ;  /* 0x000000100b047825 */ /* 0x000fca00078e0002 */
[----:B0-----:R0:W5:Y:S04]  /*0130*/  LDG.E.64 R6, desc[UR4][R4.64] ;  /* 0x0000000404067981 */ /* 0x001168000c1e1b00 */
[----:B------:R0:W5:Y:S01]  /*0140*/  LDG.E.64 R14, desc[UR4][R4.64+0x8] ;  /* 0x00000804040e7981 */ /* 0x000162000c1e1b00 */
[----:B------:R-:W-:Y:S01]  /*0150*/  BSSY.RECONVERGENT B0, `(.L_x_11) ;  /* 0x000000e000007945 */ /* 0x000fe20003800200 */
[----:B------:R-:W-:-:S07]  /*0160*/  IMAD.MOV.U32 R0, RZ, RZ, R11 ;  /* 0x000000ffff007224 */ /* 0x000fce00078e000b */
.L_x_13:
[----:B------:R-:W-:-:S05]  /*0170*/  IADD3 R17, PT, PT, R0, -0x1, RZ ;  /* 0xffffffff00117810 */ /* 0x000fca0007ffe0ff */
[----:B01----:R-:W-:-:S05]  /*0180*/  IMAD.WIDE.U32 R4, R17, 0x10, R2 ;  /* 0x0000001011047825 */ /* 0x003fca00078e0002 */
[----:B------:R-:W2:Y:S02]  /*0190*/  LDG.E.64 R8, desc[UR4][R4.64] ;  /* 0x0000000404087981 */ /* 0x000ea4000c1e1b00 */
[----:B--2--5:R-:W-:-:S14]  /*01a0*/  DSETP.GEU.AND P0, PT, R8, R6, PT ;  /* 0x000000060800722a */ /* 0x024fdc0003f0e000 */
[----:B------:R-:W-:Y:S05]  /*01b0*/  @!P0 BRA `(.L_x_12) ;  /* 0x00000000001c8947 */ /* 0x000fea0003800000 */
[----:B------:R-:W2:Y:S01]  /*01c0*/  LDG.E.64 R12, desc[UR4][R4.64+0x8] ;  /* 0x00000804040c7981 */ /* 0x000ea2000c1e1b00 */
[----:B------:R-:W-:Y:S01]  /*01d0*/  ISETP.GT.AND P0, PT, R0, 0x1, PT ;  /* 0x000000010000780c */ /* 0x000fe20003f04270 */
[----:B------:R-:W-:Y:S02]  /*01e0*/  IMAD.MOV.U32 R0, RZ, RZ, R17 ;  /* 0x000000ffff007224 */ /* 0x000fe400078e0011 */
[----:B------:R1:W-:Y:S04]  /*01f0*/  STG.E.64 desc[UR4][R4.64+0x10], R8 ;  /* 0x0000100804007986 */ /* 0x0003e8000c101b04 */
[----:B--2---:R1:W-:Y:S06]  /*0200*/  STG.E.64 desc[UR4][R4.64+0x18], R12 ;  /* 0x0000180c04007986 */ /* 0x0043ec000c101b04 */
[----:B------:R-:W-:Y:S05]  /*0210*/  @P0 BRA `(.L_x_13) ;  /* 0xfffffffc00d40947 */ /* 0x000fea000383ffff */
[----:B------:R-:W-:-:S07]  /*0220*/  MOV R0, RZ ;  /* 0x000000ff00007202 */ /* 0x000fce0000000f00 */
.L_x_12:
[----:B------:R-:W-:Y:S05]  /*0230*/  BSYNC.RECONVERGENT B0 ;  /* 0x0000000000007941 */ /* 0x000fea0003800200 */
.L_x_11:
[----:B------:R-:W0:Y:S01]  /*0240*/  LDCU UR6, c[0x0][0x388] ;  /* 0x00007100ff0677ac */ /* 0x000e220008000800 */
[----:B-1----:R-:W-:Y:S01]  /*0250*/  IMAD.WIDE R4, R0, 0x10, R2 ;  /* 0x0000001000047825 */ /* 0x002fe200078e0202 */
[----:B------:R-:W-:-:S04]  /*0260*/  IADD3 R11, PT, PT, R11, 0x1, RZ ;  /* 0x000000010b0b7810 */ /* 0x000fc80007ffe0ff */
[----:B------:R1:W-:Y:S04]  /*0270*/  STG.E.64 desc[UR4][R4.64], R6 ;  /* 0x0000000604007986 */ /* 0x0003e8000c101b04 */
[----:B------:R1:W-:Y:S01]  /*0280*/  STG.E.64 desc[UR4][R4.64+0x8], R14 ;  /* 0x0000080e04007986 */ /* 0x0003e2000c101b04 */
[----:B0-----:R-:W-:-:S13]  /*0290*/  ISETP.NE.AND P0, PT, R11, UR6, PT ;  /* 0x000000060b007c0c */ /* 0x001fda000bf05270 */
[----:B-1----:R-:W-:Y:S05]  /*02a0*/  @P0 BRA `(.L_x_14) ;  /* 0xfffffffc009c0947 */ /* 0x002fea000383ffff */
[----:B------:R-:W-:Y:S05]  /*02b0*/  EXIT ;  /* 0x000000000000794d */ /* 0x000fea0003800000 */
.L_x_15:
        /* <DEDUP_REMOVED lines=12> */
.L_x_112:


//--------------------- .text._Z12computeScoreP10termvectorPjyP6scores --------------------------
	.section	.text._Z12computeScoreP10termvectorPjyP6scores,"ax",@progbits
	.align	128
        .global         _Z12computeScoreP10termvectorPjyP6scores
        .type           _Z12computeScoreP10termvectorPjyP6scores,@function
        .size           _Z12computeScoreP10termvectorPjyP6scores,(.L_x_110 - _Z12computeScoreP10termvectorPjyP6scores)
        .other          _Z12computeScoreP10termvectorPjyP6scores,@"STO_CUDA_ENTRY STV_DEFAULT"
_Z12computeScoreP10termvectorPjyP6scores:
.text._Z12computeScoreP10termvectorPjyP6scores:
[----:B------:R-:W-:Y:S01]  /*0000*/  LDC R1, c[0x0][0x37c] ;  /* 0x0000df00ff017b82 */ /* 0x000fe20000000800 */
[----:B------:R-:W0:Y:S01]  /*0010*/  S2R R3, SR_TID.X ;  /* 0x0000000000037919 */ /* 0x000e220000002100 */
[----:B------:R-:W1:Y:S06]  /*0020*/  LDCU UR5, c[0x0][0x390] ;  /* 0x00007200ff0577ac */ /* 0x000e6c0008000800 */
[----:B------:R-:W0:Y:S08]  /*0030*/  S2UR UR6, SR_CTAID.X ;  /* 0x00000000000679c3 */ /* 0x000e300000002500 */
[----:B------:R-:W0:Y:S01]  /*0040*/  LDC R2, c[0x0][0x360] ;  /* 0x0000d800ff027b82 */ /* 0x000e220000000800 */
[----:B-1----:R-:W-:-:S04]  /*0050*/  UIADD3 UR4, UPT, UPT, UR5, -0x1, URZ ;  /* 0xffffffff05047890 */ /* 0x002fc8000fffe0ff */
[----:B------:R-:W-:-:S04]  /*0060*/  UIMAD UR4, UR4, UR5, URZ ;  /* 0x00000005040472a4 */ /* 0x000fc8000f8e02ff */
[----:B------:R-:W-:-:S04]  /*0070*/  ULEA.HI UR4, UR4, UR4, URZ, 0x1 ;  /* 0x0000000404047291 */ /* 0x000fc8000f8f08ff */
[----:B------:R-:W-:Y:S01]  /*0080*/  USHF.R.S32.HI UR4, URZ, 0x1, UR4 ;  /* 0x00000001ff047899 */ /* 0x000fe20008011404 */
[----:B0-----:R-:W-:-:S05]  /*0090*/  IMAD R2, R2, UR6, R3 ;  /* 0x0000000602027c24 */ /* 0x001fca000f8e0203 */
[----:B------:R-:W-:-:S13]  /*00a0*/  ISETP.GE.U32.AND P0, PT, R2, UR4, PT ;  /* 0x0000000402007c0c */ /* 0x000fda000bf06070 */
[----:B------:R-:W-:Y:S05]  /*00b0*/  @P0 EXIT ;  /* 0x000000000000094d */ /* 0x000fea0003800000 */
[----:B------:R-:W0:Y:S01]  /*00c0*/  LDCU UR6, c[0x0][0x394] ;  /* 0x00007280ff0677ac */ /* 0x000e220008000800 */
[----:B------:R-:W-:Y:S01]  /*00d0*/  BSSY.RECONVERGENT B0, `(.L_x_16) ;  /* 0x0000028000007945 */ /* 0x000fe20003800200 */
[----:B------:R-:W-:Y:S01]  /*00e0*/  IMAD.MOV.U32 R3, RZ, RZ, RZ ;  /* 0x000000ffff037224 */ /* 0x000fe200078e00ff */
[----:B------:R-:W-:Y:S01]  /*00f0*/  UIADD3 UR7, UP0, UPT, UR5, -0x2, URZ ;  /* 0xfffffffe05077890 */ /* 0x000fe2000ff1e0ff */
[----:B------:R-:W-:Y:S01]  /*0100*/  IMAD.MOV.U32 R5, RZ, RZ, RZ ;  /* 0x000000ffff057224 */ /* 0x000fe200078e00ff */
[----:B------:R-:W-:Y:S01]  /*0110*/  UIADD3 UR4, UP1, UPT, UR5, -0x1, URZ ;  /* 0xffffffff05047890 */ /* 0x000fe2000ff3e0ff */
[----:B------:R-:W1:Y:S01]  /*0120*/  LDCU.64 UR8, c[0x0][0x358] ;  /* 0x00006b00ff0877ac */ /* 0x000e620008000a00 */
[----:B0-----:R-:W-:Y:S02]  /*0130*/  UIADD3.X UR10, UPT, UPT, UR6, -0x1, URZ, UP0, !UPT ;  /* 0xffffffff060a7890 */ /* 0x001fe400087fe4ff */
[----:B------:R-:W-:-:S12]  /*0140*/  UIADD3.X UR5, UPT, UPT, UR6, -0x1, URZ, UP1, !UPT ;  /* 0xffffffff06057890 */ /* 0x000fd80008ffe4ff */
.L_x_20:
[----:B------:R-:W-:Y:S01]  /*0150*/  IADD3 R6, PT, PT, R5, 0x1, RZ ;  /* 0x0000000105067810 */ /* 0x000fe20007ffe0ff */
[----:B------:R-:W-:Y:S01]  /*0160*/  IMAD.U32 R7, RZ, RZ, UR5 ;  /* 0x00000005ff077e24 */ /* 0x000fe2000f8e00ff */
[----:B------:R-:W-:Y:S01]  /*0170*/  BSSY.RECONVERGENT B1, `(.L_x_17) ;  /* 0x0000018000017945 */ /* 0x000fe20003800200 */
[----:B------:R-:W-:Y:S01]  /*0180*/  IMAD.MOV.U32 R9, RZ, RZ, R5 ;  /* 0x000000ffff097224 */ /* 0x000fe200078e0005 */
[----:B------:R-:W-:-:S04]  /*0190*/  ISETP.LE.U32.AND P0, PT, R6, UR4, PT ;  /* 0x0000000406007c0c */ /* 0x000fc8000bf03070 */
[----:B------:R-:W-:-:S13]  /*01a0*/  ISETP.GE.U32.AND.EX P0, PT, R7, RZ, PT, P0 ;  /* 0x000000ff0700720c */ /* 0x000fda0003f06100 */
[----:B------:R-:W-:Y:S05]  /*01b0*/  @!P0 BRA `(.L_x_18) ;  /* 0x00000000004c8947 */ /* 0x000fea0003800000 */
[----:B------:R-:W0:Y:S01]  /*01c0*/  LDC R9, c[0x0][0x390] ;  /* 0x0000e400ff097b82 */ /* 0x000e220000000800 */
[----:B------:R-:W-:Y:S01]  /*01d0*/  MOV R7, R0 ;  /* 0x0000000000077202 */ /* 0x000fe20000000f00 */
[----:B------:R-:W-:Y:S02]  /*01e0*/  IMAD.MOV.U32 R8, RZ, RZ, R4 ;  /* 0x000000ffff087224 */ /* 0x000fe400078e0004 */
[----:B------:R-:W-:-:S07]  /*01f0*/  IMAD.MOV.U32 R11, RZ, RZ, R3 ;  /* 0x000000ffff0b7224 */ /* 0x000fce00078e0003 */
.L_x_19:
[----:B------:R-:W-:Y:S01]  /*0200*/  ISETP.NE.AND P0, PT, R2, R11, PT ;  /* 0x0000000b0200720c */ /* 0x000fe20003f05270 */
[----:B------:R-:W-:Y:S01]  /*0210*/  IMAD.MOV.U32 R0, RZ, RZ, R5 ;  /* 0x000000ffff007224 */ /* 0x000fe200078e0005 */
[----:B------:R-:W-:Y:S01]  /*0220*/  MOV R3, R2 ;  /* 0x0000000200037202 */ /* 0x000fe20000000f00 */
[----:B------:R-:W-:-:S10]  /*0230*/  IMAD.MOV.U32 R4, RZ, RZ, R6 ;  /* 0x000000ffff047224 */ /* 0x000fd400078e0006 */
[----:B------:R-:W-:Y:S05]  /*0240*/  @!P0 BRA `(.L_x_18) ;  /* 0x0000000000288947 */ /* 0x000fea0003800000 */
[----:B------:R-:W-:Y:S01]  /*0250*/  IADD3 R6, PT, PT, R6, 0x1, RZ ;  /* 0x0000000106067810 */ /* 0x000fe20007ffe0ff */
[----:B------:R-:W-:Y:S02]  /*0260*/  IMAD.U32 R0, RZ, RZ, UR5 ;  /* 0x00000005ff007e24 */ /* 0x000fe4000f8e00ff */
[----:B------:R-:W-:Y:S01]  /*0270*/  VIADD R3, R11, 0x1 ;  /* 0x000000010b037836 */ /* 0x000fe20000000000 */
[----:B------:R-:W-:-:S04]  /*0280*/  ISETP.LE.U32.AND P0, PT, R6, UR4, PT ;  /* 0x0000000406007c0c */ /* 0x000fc8000bf03070 */
[----:B------:R-:W-:Y:S02]  /*0290*/  ISETP.GE.U32.AND.EX P0, PT, R0, RZ, PT, P0 ;  /* 0x000000ff0000720c */ /* 0x000fe40003f06100 */
[----:B------:R-:W-:-:S11]  /*02a0*/  MOV R11, R3 ;  /* 0x00000003000b7202 */ /* 0x000fd60000000f00 */
[----:B------:R-:W-:Y:S05]  /*02b0*/  @P0 BRA `(.L_x_19) ;  /* 0xfffffffc00d00947 */ /* 0x000fea000383ffff */
[----:B------:R-:W-:Y:S01]  /*02c0*/  IMAD.MOV.U32 R0, RZ, RZ, R7 ;  /* 0x000000ffff007224 */ /* 0x000fe200078e0007 */
[----:B0-----:R-:W-:Y:S01]  /*02d0*/  MOV R9, R5 ;  /* 0x0000000500097202 */ /* 0x001fe20000000f00 */
[----:B------:R-:W-:-:S07]  /*02e0*/  IMAD.MOV.U32 R4, RZ, RZ, R8 ;  /* 0x000000ffff047224 */ /* 0x000fce00078e0008 */
.L_x_18:
[----:B-1----:R-:W-:Y:S05]  /*02f0*/  BSYNC.RECONVERGENT B1 ;  /* 0x0000000000017941 */ /* 0x002fea0003800200 */
.L_x_17:
[----:B0-----:R-:W-:Y:S02]  /*0300*/  VIADD R5, R9, 0x1 ;  /* 0x0000000109057836 */ /* 0x001fe40000000000 */
[----:B------:R-:W-:-:S03]  /*0310*/  IMAD.U32 R6, RZ, RZ, UR10 ;  /* 0x0000000aff067e24 */ /* 0x000fc6000f8e00ff */
[----:B------:R-:W-:-:S04]  /*0320*/  ISETP.LE.U32.AND P0, PT, R5, UR7, PT ;  /* 0x0000000705007c0c */ /* 0x000fc8000bf03070 */
[----:B------:R-:W-:-:S13]  /*0330*/  ISETP.GE.U32.AND.EX P0, PT, R6, RZ, PT, P0 ;  /* 0x000000ff0600720c */ /* 0x000fda0003f06100 */
[----:B------:R-:W-:Y:S05]  /*0340*/  @P0 BRA `(.L_x_20) ;  /* 0xfffffffc00800947 */ /* 0x000fea000383ffff */
[----:B------:R-:W-:Y:S05]  /*0350*/  BSYNC.RECONVERGENT B0 ;  /* 0x0000000000007941 */ /* 0x000fea0003800200 */
.L_x_16:
[----:B------:R-:W0:Y:S02]  /*0360*/  LDC.64 R2, c[0x0][0x388] ;  /* 0x0000e200ff027b82 */ /* 0x000e240000000a00 */
[----:B0-----:R-:W-:-:S06]  /*0370*/  IMAD.WIDE.U32 R12, R0, 0x4, R2 ;  /* 0x00000004000c7825 */ /* 0x001fcc00078e0002 */
[----:B------:R-:W2:Y:S01]  /*0380*/  LDG.E R12, desc[UR8][R12.64] ;  /* 0x000000080c0c7981 */ /* 0x000ea2000c1e1900 */
[----:B------:R-:W-:-:S05]  /*0390*/  IMAD.WIDE.U32 R2, R4, 0x4, R2 ;  /* 0x0000000404027825 */ /* 0x000fca00078e0002 */
[----:B------:R0:W5:Y:S01]  /*03a0*/  LDG.E R11, desc[UR8][R2.64] ;  /* 0x00000008020b7981 */ /* 0x000162000c1e1900 */
[----:B------:R-:W-:Y:S01]  /*03b0*/  BSSY.RECONVERGENT B0, `(.L_x_21) ;  /* 0x0000043000007945 */ /* 0x000fe20003800200 */
[----:B------:R-:W-:Y:S01]  /*03c0*/  IMAD R10, R0, 0x3e8, RZ ;  /* 0x000003e8000a7824 */ /* 0x000fe200078e02ff */
[----:B------:R-:W-:Y:S01]  /*03d0*/  CS2R R6, SRZ ;  /* 0x0000000000067805 */ /* 0x000fe2000001ff00 */
[----:B------:R-:W-:Y:S01]  /*03e0*/  IMAD R5, R4, 0x3e8, RZ ;  /* 0x000003e804057824 */ /* 0x000fe200078e02ff */
[----:B--2---:R-:W-:-:S13]  /*03f0*/  ISETP.NE.AND P0, PT, R12, RZ, PT ;  /* 0x000000ff0c00720c */ /* 0x004fda0003f05270 */
[----:B0-----:R-:W-:Y:S05]  /*0400*/  @!P0 BRA `(.L_x_22) ;  /* 0x0000000000f48947 */ /* 0x001fea0003800000 */
[----:B------:R-:W0:Y:S01]  /*0410*/  LDC.64 R6, c[0x0][0x380] ;  /* 0x0000e000ff067b82 */ /* 0x000e220000000a00 */
[----:B------:R-:W-:Y:S01]  /*0420*/  HFMA2 R20, -RZ, RZ, 0, 0 ;  /* 0x00000000ff147431 */ /* 0x000fe200000001ff */
[----:B------:R-:W-:Y:S01]  /*0430*/  BSSY.RECONVERGENT B1, `(.L_x_23) ;  /* 0x0000039000017945 */ /* 0x000fe20003800200 */
[----:B------:R-:W-:Y:S02]  /*0440*/  IMAD.MOV.U32 R19, RZ, RZ, RZ ;  /* 0x000000ffff137224 */ /* 0x000fe400078e00ff */
[----:B0-----:R-:W-:-:S07]  /*0450*/  IMAD.WIDE.U32 R6, R10, 0x10, R6 ;  /* 0x000000100a067825 */ /* 0x001fce00078e0006 */
.L_x_31:
[----:B-----5:R-:W-:Y:S01]  /*0460*/  ISETP.NE.AND P0, PT, R11, RZ, PT ;  /* 0x000000ff0b00720c */ /* 0x020fe20003f05270 */
[----:B------:R-:W-:-:S12]  /*0470*/  BSSY.RECONVERGENT B2, `(.L_x_24) ;  /* 0x0000031000027945 */ /* 0x000fd80003800200 */
[----:B------:R-:W-:Y:S05]  /*0480*/  @!P0 BRA `(.L_x_25) ;  /* 0x0000000000bc8947 */ /* 0x000fea0003800000 */
[----:B------:R-:W-:-:S05]  /*0490*/  IMAD.WIDE.U32 R2, R19, 0x10, R6 ;  /* 0x0000001013027825 */ /* 0x000fca00078e0006 */
[----:B------:R-:W2:Y:S01]  /*04a0*/  LDG.E.64 R8, desc[UR8][R2.64] ;  /* 0x0000000802087981 */ /* 0x000ea2000c1e1b00 */
[----:B------:R-:W-:-:S03]  /*04b0*/  IMAD.MOV.U32 R17, RZ, RZ, RZ ;  /* 0x000000ffff117224 */ /* 0x000fc600078e00ff */
[----:B--2---:R0:W5:Y:S01]  /*04c0*/  LDG.E.U8 R18, desc[UR8][R8.64] ;  /* 0x0000000808127981 */ /* 0x004162000c1e1100 */
[----:B------:R-:W-:-:S04]  /*04d0*/  IADD3 R16, P0, PT, R8, 0x1, RZ ;  /* 0x0000000108107810 */ /* 0x000fc80007f1e0ff */
[----:B------:R-:W-:-:S09]  /*04e0*/  IADD3.X R13, PT, PT, RZ, R9, RZ, P0, !PT ;  /* 0x00000009ff0d7210 */ /* 0x000fd200007fe4ff */
.L_x_30:
[----:B0-----:R-:W0:Y:S02]  /*04f0*/  LDC.64 R8, c[0x0][0x380] ;  /* 0x0000e000ff087b82 */ /* 0x001e240000000a00 */
[----:B0-----:R-:W-:-:S04]  /*0500*/  IMAD.WIDE.U32 R8, R5, 0x10, R8 ;  /* 0x0000001005087825 */ /* 0x001fc800078e0008 */
[----:B------:R-:W-:-:S05]  /*0510*/  IMAD.WIDE.U32 R8, R17, 0x10, R8 ;  /* 0x0000001011087825 */ /* 0x000fca00078e0008 */
[----:B------:R-:W2:Y:S04]  /*0520*/  LDG.E.64 R14, desc[UR8][R8.64] ;  /* 0x00000008080e7981 */ /* 0x000ea8000c1e1b00 */
[----:B--2---:R-:W2:Y:S01]  /*0530*/  LDG.E.U8 R21, desc[UR8][R14.64] ;  /* 0x000000080e157981 */ /* 0x004ea2000c1e1100 */
[----:B------:R-:W-:Y:S01]  /*0540*/  BSSY.RELIABLE B3, `(.L_x_26) ;  /* 0x000001d000037945 */ /* 0x000fe20003800100 */
[----:B--2--5:R-:W-:-:S13]  /*0550*/  ISETP.NE.AND P0, PT, R21, R18, PT ;  /* 0x000000121500720c */ /* 0x024fda0003f05270 */
[----:B------:R-:W-:Y:S05]  /*0560*/  @P0 BRA `(.L_x_27) ;  /* 0x0000000000580947 */ /* 0x000fea0003800000 */
[----:B------:R-:W-:Y:S01]  /*0570*/  IADD3 R21, P0, PT, R14, 0x1, RZ ;  /* 0x000000010e157810 */ /* 0x000fe20007f1e0ff */
[----:B------:R-:W-:Y:S01]  /*0580*/  IMAD.MOV.U32 R22, RZ, RZ, R16 ;  /* 0x000000ffff167224 */ /* 0x000fe200078e0010 */
[----:B------:R-:W-:Y:S01]  /*0590*/  PRMT R25, R18, 0x7610, R25 ;  /* 0x0000761012197816 */ /* 0x000fe20000000019 */
[----:B------:R-:W-:Y:S01]  /*05a0*/  IMAD.MOV.U32 R23, RZ, RZ, R13 ;  /* 0x000000ffff177224 */ /* 0x000fe200078e000d */
[----:B------:R-:W-:-:S09]  /*05b0*/  IADD3.X R24, PT, PT, RZ, R15, RZ, P0, !PT ;  /* 0x0000000fff187210 */ /* 0x000fd200007fe4ff */
.L_x_29:
[----:B------:R-:W-:-:S04]  /*05c0*/  LOP3.LUT R25, R25, 0x20, RZ, 0xfc, !PT ;  /* 0x0000002019197812 */ /* 0x000fc800078efcff */
[----:B------:R-:W-:-:S04]  /*05d0*/  LOP3.LUT R25, R25, 0xff, RZ, 0xc0, !PT ;  /* 0x000000ff19197812 */ /* 0x000fc800078ec0ff */
[----:B------:R-:W-:-:S13]  /*05e0*/  ISETP.NE.AND P0, PT, R25, 0x20, PT ;  /* 0x000000201900780c */ /* 0x000fda0003f05270 */
[----:B------:R-:W-:Y:S05]  /*05f0*/  @!P0 BREAK.RELIABLE B3 ;  /* 0x0000000000038942 */ /* 0x000fea0003800100 */
[----:B------:R-:W-:Y:S05]  /*0600*/  @!P0 BRA `(.L_x_28) ;  /* 0x0000000000488947 */ /* 0x000fea0003800000 */
[----:B------:R-:W-:Y:S02]  /*0610*/  IMAD.MOV.U32 R14, RZ, RZ, R21 ;  /* 0x000000ffff0e7224 */ /* 0x000fe400078e0015 */
[----:B------:R-:W-:-:S05]  /*0620*/  IMAD.MOV.U32 R15, RZ, RZ, R24 ;  /* 0x000000ffff0f7224 */ /* 0x000fca00078e0018 */
[----:B------:R0:W2:Y:S02]  /*0630*/  LDG.E.U8 R25, desc[UR8][R14.64] ;  /* 0x000000080e197981 */ /* 0x0000a4000c1e1100 */
[----:B0-----:R-:W-:Y:S01]  /*0640*/  MOV R14, R22 ;  /* 0x00000016000e7202 */ /* 0x001fe20000000f00 */
[----:B------:R-:W-:-:S05]  /*0650*/  IMAD.MOV.U32 R15, RZ, RZ, R23 ;  /* 0x000000ffff0f7224 */ /* 0x000fca00078e0017 */
[----:B------:R-:W2:Y:S01]  /*0660*/  LDG.E.U8 R26, desc[UR8][R14.64] ;  /* 0x000000080e1a7981 */ /* 0x000ea2000c1e1100 */
[----:B------:R-:W-:Y:S02]  /*0670*/  IADD3 R21, P1, PT, R21, 0x1, RZ ;  /* 0x0000000115157810 */ /* 0x000fe40007f3e0ff */
[----:B------:R-:W-:-:S03]  /*0680*/  IADD3 R22, P2, PT, R22, 0x1, RZ ;  /* 0x0000000116167810 */ /* 0x000fc60007f5e0ff */
[----:B------:R-:W-:Y:S01]  /*0690*/  IMAD.X R24, RZ, RZ, R24, P1 ;  /* 0x000000ffff187224 */ /* 0x000fe200008e0618 */
[----:B------:R-:W-:Y:S02]  /*06a0*/  IADD3.X R23, PT, PT, RZ, R23, RZ, P2, !PT ;  /* 0x00000017ff177210 */ /* 0x000fe400017fe4ff */
[----:B--2---:R-:W-:-:S13]  /*06b0*/  ISETP.NE.AND P0, PT, R25, R26, PT ;  /* 0x0000001a1900720c */ /* 0x004fda0003f05270 */
[----:B------:R-:W-:Y:S05]  /*06c0*/  @!P0 BRA `(.L_x_29) ;  /* 0xfffffffc00bc8947 */ /* 0x000fea000383ffff */
.L_x_27:
[----:B------:R-:W-:-:S05]  /*06d0*/  VIADD R17, R17, 0x1 ;  /* 0x0000000111117836 */ /* 0x000fca0000000000 */
[----:B------:R-:W-:-:S13]  /*06e0*/  ISETP.NE.AND P0, PT, R17, R11, PT ;  /* 0x0000000b1100720c */ /* 0x000fda0003f05270 */
[----:B------:R-:W-:Y:S05]  /*06f0*/  @!P0 BREAK.RELIABLE B3 ;  /* 0x0000000000038942 */ /* 0x000fea0003800100 */
[----:B------:R-:W-:Y:S05]  /*0700*/  @!P0 BRA `(.L_x_25) ;  /* 0x00000000001c8947 */ /* 0x000fea0003800000 */
[----:B------:R-:W-:Y:S05]  /*0710*/  BSYNC.RELIABLE B3 ;  /* 0x0000000000037941 */ /* 0x000fea0003800100 */
.L_x_26:
[----:B------:R-:W-:Y:S05]  /*0720*/  BRA `(.L_x_30) ;  /* 0xfffffffc00707947 */ /* 0x000fea000383ffff */
.L_x_28:
[----:B------:R-:W-:-:S13]  /*0730*/  ISETP.NE.AND P0, PT, R17, -0x1, PT ;  /* 0xffffffff1100780c */ /* 0x000fda0003f05270 */
[----:B------:R-:W-:Y:S05]  /*0740*/  @!P0 BRA `(.L_x_25) ;  /* 0x00000000000c8947 */ /* 0x000fea0003800000 */
[----:B------:R-:W2:Y:S04]  /*0750*/  LDG.E.U16 R3, desc[UR8][R2.64+0x8] ;  /* 0x0000080802037981 */ /* 0x000ea8000c1e1500 */
[----:B------:R-:W2:Y:S02]  /*0760*/  LDG.E.U16 R8, desc[UR8][R8.64+0x8] ;  /* 0x0000080808087981 */ /* 0x000ea4000c1e1500 */
[----:B--2---:R-:W-:-:S07]  /*0770*/  IMAD R20, R3, R8, R20 ;  /* 0x0000000803147224 */ /* 0x004fce00078e0214 */
.L_x_25:
[----:B------:R-:W-:Y:S05]  /*0780*/  BSYNC.RECONVERGENT B2 ;  /* 0x0000000000027941 */ /* 0x000fea0003800200 */
.L_x_24:
[----:B------:R-:W-:-:S05]  /*0790*/  VIADD R19, R19, 0x1 ;  /* 0x0000000113137836 */ /* 0x000fca0000000000 */
[----:B------:R-:W-:-:S13]  /*07a0*/  ISETP.NE.AND P0, PT, R19, R12, PT ;  /* 0x0000000c1300720c */ /* 0x000fda0003f05270 */
[----:B------:R-:W-:Y:S05]  /*07b0*/  @P0 BRA `(.L_x_31) ;  /* 0xfffffffc00280947 */ /* 0x000fea000383ffff */
[----:B------:R-:W-:Y:S05]  /*07c0*/  BSYNC.RECONVERGENT B1 ;  /* 0x0000000000017941 */ /* 0x000fea0003800200 */
.L_x_23:
[----:B------:R0:W1:Y:S02]  /*07d0*/  I2F.F64.U32 R6, R20 ;  /* 0x0000001400067312 */ /* 0x0000640000201800 */
.L_x_22:
[----:B------:R-:W-:Y:S05]  /*07e0*/  BSYNC.RECONVERGENT B0 ;  /* 0x0000000000007941 */ /* 0x000fea0003800200 */
.L_x_21:
[----:B------:R-:W-:Y:S05]  /*07f0*/  WARPSYNC.ALL ;  /* 0x0000000000007948 */ /* 0x000fea0003800000 */
[----:B------:R-:W-:Y:S01]  /*0800*/  ISETP.NE.AND P0, PT, R12, RZ, PT ;  /* 0x000000ff0c00720c */ /* 0x000fe20003f05270 */
[----:B------:R-:W-:Y:S01]  /*0810*/  BSSY.RECONVERGENT B0, `(.L_x_32) ;  /* 0x0000073000007945 */ /* 0x000fe20003800200 */
[----:B------:R-:W-:-:S11]  /*0820*/  CS2R R2, SRZ ;  /* 0x0000000000027805 */ /* 0x000fd6000001ff00 */
[----:B------:R-:W-:Y:S05]  /*0830*/  @!P0 BRA `(.L_x_33) ;  /* 0x0000000400c08947 */ /* 0x000fea0003800000 */
[C---:B------:R-:W-:Y:S01]  /*0840*/  ISETP.GE.U32.AND P1, PT, R12.reuse, 0x10, PT ;  /* 0x000000100c00780c */ /* 0x040fe20003f26070 */
[----:B------:R-:W-:Y:S01]  /*0850*/  BSSY.RECONVERGENT B1, `(.L_x_34) ;  /* 0x0000031000017945 */ /* 0x000fe20003800200 */
[----:B------:R-:W-:Y:S02]  /*0860*/  LOP3.LUT R25, R12, 0xf, RZ, 0xc0, !PT ;  /* 0x0000000f0c197812 */ /* 0x000fe400078ec0ff */
[----:B------:R-:W-:Y:S02]  /*0870*/  CS2R R8, SRZ ;  /* 0x0000000000087805 */ /* 0x000fe4000001ff00 */
[----:B------:R-:W-:-:S07]  /*0880*/  ISETP.NE.AND P0, PT, R25, RZ, PT ;  /* 0x000000ff1900720c */ /* 0x000fce0003f05270 */
[----:B------:R-:W-:Y:S06]  /*0890*/  @!P1 BRA `(.L_x_35) ;  /* 0x0000000000b09947 */ /* 0x000fec0003800000 */
[----:B------:R-:W2:Y:S01]  /*08a0*/  LDC.64 R2, c[0x0][0x380] ;  /* 0x0000e000ff027b82 */ /* 0x000ea20000000a00 */
[----:B------:R-:W-:Y:S01]  /*08b0*/  LOP3.LUT R8, R12, 0xfffffff0, RZ, 0xc0, !PT ;  /* 0xfffffff00c087812 */ /* 0x000fe200078ec0ff */
[----:B------:R-:W-:-:S04]  /*08c0*/  HFMA2 R9, -RZ, RZ, 0, 0 ;  /* 0x00000000ff097431 */ /* 0x000fc800000001ff */
[----:B------:R-:W-:Y:S02]  /*08d0*/  IMAD.MOV R13, RZ, RZ, -R8 ;  /* 0x000000ffff0d7224 */ /* 0x000fe400078e0a08 */
[----:B--2---:R-:W-:-:S03]  /*08e0*/  IMAD.WIDE.U32 R2, R10, 0x10, R2 ;  /* 0x000000100a027825 */ /* 0x004fc600078e0002 */
[----:B------:R-:W-:-:S05]  /*08f0*/  IADD3 R2, P1, PT, R2, 0x88, RZ ;  /* 0x0000008802027810 */ /* 0x000fca0007f3e0ff */
[----:B------:R-:W-:-:S08]  /*0900*/  IMAD.X R3, RZ, RZ, R3, P1 ;  /* 0x000000ffff037224 */ /* 0x000fd000008e0603 */
.L_x_36:
[----:B------:R-:W2:Y:S04]  /*0910*/  LDG.E.U16 R24, desc[UR8][R2.64+-0x80] ;  /* 0xffff800802187981 */ /* 0x000ea8000c1e1500 */
[----:B------:R-:W3:Y:S04]  /*0920*/  LDG.E.U16 R27, desc[UR8][R2.64+-0x70] ;  /* 0xffff9008021b7981 */ /* 0x000ee8000c1e1500 */
[----:B------:R-:W4:Y:S04]  /*0930*/  LDG.E.U16 R23, desc[UR8][R2.64+-0x60] ;  /* 0xffffa00802177981 */ /* 0x000f28000c1e1500 */
[----:B------:R-:W4:Y:S04]  /*0940*/  LDG.E.U16 R22, desc[UR8][R2.64+-0x50] ;  /* 0xffffb00802167981 */ /* 0x000f28000c1e1500 */
[----:B------:R-:W4:Y:S04]  /*0950*/  LDG.E.U16 R14, desc[UR8][R2.64+-0x40] ;  /* 0xffffc008020e7981 */ /* 0x000f28000c1e1500 */
[----:B------:R-:W4:Y:S04]  /*0960*/  LDG.E.U16 R21, desc[UR8][R2.64+-0x30] ;  /* 0xffffd00802157981 */ /* 0x000f28000c1e1500 */
[----:B0-----:R-:W4:Y:S04]  /*0970*/  LDG.E.U16 R20, desc[UR8][R2.64+-0x20] ;  /* 0xffffe00802147981 */ /* 0x001f28000c1e1500 */
[----:B------:R-:W4:Y:S04]  /*0980*/  LDG.E.U16 R19, desc[UR8][R2.64+-0x10] ;  /* 0xfffff00802137981 */ /* 0x000f28000c1e1500 */
[----:B------:R-:W4:Y:S04]  /*0990*/  LDG.E.U16 R18, desc[UR8][R2.64] ;  /* 0x0000000802127981 */ /* 0x000f28000c1e1500 */
[----:B------:R-:W4:Y:S04]  /*09a0*/  LDG.E.U16 R17, desc[UR8][R2.64+0x10] ;  /* 0x0000100802117981 */ /* 0x000f28000c1e1500 */
[----:B------:R-:W4:Y:S04]  /*09b0*/  LDG.E.U16 R16, desc[UR8][R2.64+0x20] ;  /* 0x0000200802107981 */ /* 0x000f28000c1e1500 */
[----:B------:R-:W4:Y:S01]  /*09c0*/  LDG.E.U16 R15, desc[UR8][R2.64+0x30] ;  /* 0x00003008020f7981 */ /* 0x000f22000c1e1500 */
[----:B--2---:R-:W-:-:S03]  /*09d0*/  IMAD R24, R24, R24, R9 ;  /* 0x0000001818187224 */ /* 0x004fc600078e0209 */
[----:B------:R-:W2:Y:S01]  /*09e0*/  LDG.E.U16 R9, desc[UR8][R2.64+0x40] ;  /* 0x0000400802097981 */ /* 0x000ea2000c1e1500 */
[----:B---3--:R-:W-:-:S03]  /*09f0*/  IMAD R26, R27, R27, R24 ;  /* 0x0000001b1b1a7224 */ /* 0x008fc600078e0218 */
[----:B------:R-:W3:Y:S01]  /*0a00*/  LDG.E.U16 R24, desc[UR8][R2.64+0x50] ;  /* 0x0000500802187981 */ /* 0x000ee2000c1e1500 */
[----:B----4-:R-:W-:-:S03]  /*0a10*/  IMAD R27, R23, R23, R26 ;  /* 0x00000017171b7224 */ /* 0x010fc600078e021a */
[----:B------:R-:W4:Y:S01]  /*0a20*/  LDG.E.U16 R23, desc[UR8][R2.64+0x60] ;  /* 0x0000600802177981 */ /* 0x000f22000c1e1500 */
[----:B------:R-:W-:-:S03]  /*0a30*/  IMAD R27, R22, R22, R27 ;  /* 0x00000016161b7224 */ /* 0x000fc600078e021b */
[----:B------:R0:W4:Y:S01]  /*0a40*/  LDG.E.U16 R22, desc[UR8][R2.64+0x70] ;  /* 0x0000700802167981 */ /* 0x000122000c1e1500 */
[----:B------:R-:W-:Y:S01]  /*0a50*/  IADD3 R13, PT, PT, R13, 0x10, RZ ;  /* 0x000000100d0d7810 */ /* 0x000fe20007ffe0ff */
[----:B------:R-:W-:-:S03]  /*0a60*/  IMAD R14, R14, R14, R27 ;  /* 0x0000000e0e0e7224 */ /* 0x000fc600078e021b */
[----:B------:R-:W-:Y:S01]  /*0a70*/  ISETP.NE.AND P1, PT, R13, RZ, PT ;  /* 0x000000ff0d00720c */ /* 0x000fe20003f25270 */
[----:B------:R-:W-:-:S04]  /*0a80*/  IMAD R21, R21, R21, R14 ;  /* 0x0000001515157224 */ /* 0x000fc800078e020e */
[----:B------:R-:W-:Y:S01]  /*0a90*/  IMAD R20, R20, R20, R21 ;  /* 0x0000001414147224 */ /* 0x000fe200078e0215 */
[----:B0-----:R-:W-:-:S03]  /*0aa0*/  IADD3 R2, P2, PT, R2, 0x100, RZ ;  /* 0x0000010002027810 */ /* 0x001fc60007f5e0ff */
[----:B------:R-:W-:Y:S02]  /*0ab0*/  IMAD R19, R19, R19, R20 ;  /* 0x0000001313137224 */ /* 0x000fe400078e0214 */
[----:B------:R-:W-:Y:S02]  /*0ac0*/  IMAD.X R3, RZ, RZ, R3, P2 ;  /* 0x000000ffff037224 */ /* 0x000fe400010e0603 */
[----:B------:R-:W-:-:S04]  /*0ad0*/  IMAD R18, R18, R18, R19 ;  /* 0x0000001212127224 */ /* 0x000fc800078e0213 */
[----:B------:R-:W-:-:S04]  /*0ae0*/  IMAD R17, R17, R17, R18 ;  /* 0x0000001111117224 */ /* 0x000fc800078e0212 */
[----:B------:R-:W-:-:S04]  /*0af0*/  IMAD R16, R16, R16, R17 ;  /* 0x0000001010107224 */ /* 0x000fc800078e0211 */
[----:B------:R-:W-:-:S04]  /*0b00*/  IMAD R16, R15, R15, R16 ;  /* 0x0000000f0f107224 */ /* 0x000fc800078e0210 */
[----:B--2---:R-:W-:-:S04]  /*0b10*/  IMAD R9, R9, R9, R16 ;  /* 0x0000000909097224 */ /* 0x004fc800078e0210 */
[----:B---3--:R-:W-:-:S04]  /*0b20*/  IMAD R24, R24, R24, R9 ;  /* 0x0000001818187224 */ /* 0x008fc800078e0209 */
[----:B----4-:R-:W-:-:S04]  /*0b30*/  IMAD R9, R23, R23, R24 ;  /* 0x0000001717097224 */ /* 0x010fc800078e0218 */
[----:B------:R-:W-:Y:S01]  /*0b40*/  IMAD R9, R22, R22, R9 ;  /* 0x0000001616097224 */ /* 0x000fe200078e0209 */
[----:B------:R-:W-:Y:S06]  /*0b50*/  @P1 BRA `(.L_x_36) ;  /* 0xfffffffc006c1947 */ /* 0x000fec000383ffff */
.L_x_35:
[----:B------:R-:W-:Y:S05]  /*0b60*/  BSYNC.RECONVERGENT B1 ;  /* 0x0000000000017941 */ /* 0x000fea0003800200 */
.L_x_34:
[----:B------:R-:W-:Y:S04]  /*0b70*/  BSSY.RECONVERGENT B1, `(.L_x_37) ;  /* 0x000003b000017945 */ /* 0x000fe80003800200 */
[----:B------:R-:W-:Y:S05]  /*0b80*/  @!P0 BRA `(.L_x_38) ;  /* 0x0000000000e48947 */ /* 0x000fea0003800000 */
[----:B------:R-:W2:Y:S01]  /*0b90*/  LDC.64 R2, c[0x0][0x380] ;  /* 0x0000e000ff027b82 */ /* 0x000ea20000000a00 */
[----:B------:R-:W-:Y:S01]  /*0ba0*/  ISETP.GE.U32.AND P0, PT, R25, 0x8, PT ;  /* 0x000000081900780c */ /* 0x000fe20003f06070 */
[----:B------:R-:W-:Y:S01]  /*0bb0*/  BSSY.RECONVERGENT B2, `(.L_x_39) ;  /* 0x0000017000027945 */ /* 0x000fe20003800200 */
[----:B------:R-:W-:-:S04]  /*0bc0*/  LOP3.LUT R21, R12, 0x7, RZ, 0xc0, !PT ;  /* 0x000000070c157812 */ /* 0x000fc800078ec0ff */
[----:B------:R-:W-:Y:S01]  /*0bd0*/  ISETP.NE.AND P1, PT, R21, RZ, PT ;  /* 0x000000ff1500720c */ /* 0x000fe20003f25270 */
[----:B--2---:R-:W-:-:S06]  /*0be0*/  IMAD.WIDE.U32 R14, R10, 0x10, R2 ;  /* 0x000000100a0e7825 */ /* 0x004fcc00078e0002 */
[----:B------:R-:W-:Y:S06]  /*0bf0*/  @!P0 BRA `(.L_x_40) ;  /* 0x0000000000488947 */ /* 0x000fec0003800000 */
[----:B------:R-:W-:-:S05]  /*0c00*/  IMAD.WIDE.U32 R16, R8, 0x10, R14 ;  /* 0x0000001008107825 */ /* 0x000fca00078e000e */
[----:B0-----:R-:W2:Y:S04]  /*0c10*/  LDG.E.U16 R20, desc[UR8][R16.64+0x8] ;  /* 0x0000080810147981 */ /* 0x001ea8000c1e1500 */
[----:B------:R-:W3:Y:S04]  /*0c20*/  LDG.E.U16 R22, desc[UR8][R16.64+0x18] ;  /* 0x0000180810167981 */ /* 0x000ee8000c1e1500 */
[----:B------:R-:W4:Y:S04]  /*0c30*/  LDG.E.U16 R24, desc[UR8][R16.64+0x28] ;  /* 0x0000280810187981 */ /* 0x000f28000c1e1500 */
[----:B------:R-:W4:Y:S04]  /*0c40*/  LDG.E.U16 R26, desc[UR8][R16.64+0x38] ;  /* 0x00003808101a7981 */ /* 0x000f28000c1e1500 */
[----:B------:R-:W4:Y:S04]  /*0c50*/  LDG.E.U16 R28, desc[UR8][R16.64+0x48] ;  /* 0x00004808101c7981 */ /* 0x000f28000c1e1500 */
[----:B------:R-:W4:Y:S04]  /*0c60*/  LDG.E.U16 R18, desc[UR8][R16.64+0x58] ;  /* 0x0000580810127981 */ /* 0x000f28000c1e1500 */
[----:B------:R-:W4:Y:S04]  /*0c70*/  LDG.E.U16 R13, desc[UR8][R16.64+0x68] ;  /* 0x00006808100d7981 */ /* 0x000f28000c1e1500 */
[----:B------:R-:W4:Y:S01]  /*0c80*/  LDG.E.U16 R19, desc[UR8][R16.64+0x78] ;  /* 0x0000780810137981 */ /* 0x000f22000c1e1500 */
[----:B------:R-:W-:-:S02]  /*0c90*/  VIADD R8, R8, 0x8 ;  /* 0x0000000808087836 */ /* 0x000fc40000000000 */
[----:B--2---:R-:W-:-:S04]  /*0ca0*/  IMAD R9, R20, R20, R9 ;  /* 0x0000001414097224 */ /* 0x004fc800078e0209 */
[----:B---3--:R-:W-:-:S04]  /*0cb0*/  IMAD R9, R22, R22, R9 ;  /* 0x0000001616097224 */ /* 0x008fc800078e0209 */
[----:B----4-:R-:W-:-:S04]  /*0cc0*/  IMAD R9, R24, R24, R9 ;  /* 0x0000001818097224 */ /* 0x010fc800078e0209 */
[----:B------:R-:W-:-:S04]  /*0cd0*/  IMAD R9, R26, R26, R9 ;  /* 0x0000001a1a097224 */ /* 0x000fc800078e0209 */
[----:B------:R-:W-:-:S04]  /*0ce0*/  IMAD R9, R28, R28, R9 ;  /* 0x0000001c1c097224 */ /* 0x000fc800078e0209 */
[----:B------:R-:W-:-:S04]  /*0cf0*/  IMAD R18, R18, R18, R9 ;  /* 0x0000001212127224 */ /* 0x000fc800078e0209 */
[----:B------:R-:W-:-:S04]  /*0d00*/  IMAD R18, R13, R13, R18 ;  /* 0x0000000d0d127224 */ /* 0x000fc800078e0212 */
[----:B------:R-:W-:-:S07]  /*0d10*/  IMAD R9, R19, R19, R18 ;  /* 0x0000001313097224 */ /* 0x000fce00078e0212 */
.L_x_40:
[----:B------:R-:W-:Y:S05]  /*0d20*/  BSYNC.RECONVERGENT B2 ;  /* 0x0000000000027941 */ /* 0x000fea0003800200 */
.L_x_39:
[----:B------:R-:W-:Y:S05]  /*0d30*/  @!P1 BRA `(.L_x_38) ;  /* 0x0000000000789947 */ /* 0x000fea0003800000 */
[----:B------:R-:W-:Y:S01]  /*0d40*/  ISETP.GE.U32.AND P0, PT, R21, 0x4, PT ;  /* 0x000000041500780c */ /* 0x000fe20003f06070 */
[----:B------:R-:W-:Y:S01]  /*0d50*/  BSSY.RECONVERGENT B2, `(.L_x_41) ;  /* 0x000000e000027945 */ /* 0x000fe20003800200 */
[----:B------:R-:W-:-:S04]  /*0d60*/  LOP3.LUT R12, R12, 0x3, RZ, 0xc0, !PT ;  /* 0x000000030c0c7812 */ /* 0x000fc800078ec0ff */
[----:B------:R-:W-:-:S07]  /*0d70*/  ISETP.NE.AND P1, PT, R12, RZ, PT ;  /* 0x000000ff0c00720c */ /* 0x000fce0003f25270 */
[----:B------:R-:W-:Y:S06]  /*0d80*/  @!P0 BRA `(.L_x_42) ;  /* 0x0000000000288947 */ /* 0x000fec0003800000 */
[----:B------:R-:W-:-:S05]  /*0d90*/  IMAD.WIDE.U32 R14, R8, 0x10, R14 ;  /* 0x00000010080e7825 */ /* 0x000fca00078e000e */
[----:B------:R-:W2:Y:S04]  /*0da0*/  LDG.E.U16 R16, desc[UR8][R14.64+0x8] ;  /* 0x000008080e107981 */ /* 0x000ea8000c1e1500 */
[----:B------:R-:W3:Y:S04]  /*0db0*/  LDG.E.U16 R18, desc[UR8][R14.64+0x18] ;  /* 0x000018080e127981 */ /* 0x000ee8000c1e1500 */
[----:B0-----:R-:W4:Y:S04]  /*0dc0*/  LDG.E.U16 R20, desc[UR8][R14.64+0x28] ;  /* 0x000028080e147981 */ /* 0x001f28000c1e1500 */
[----:B------:R-:W4:Y:S01]  /*0dd0*/  LDG.E.U16 R22, desc[UR8][R14.64+0x38] ;  /* 0x000038080e167981 */ /* 0x000f22000c1e1500 */
[----:B------:R-:W-:Y:S01]  /*0de0*/  IADD3 R8, PT, PT, R8, 0x4, RZ ;  /* 0x0000000408087810 */ /* 0x000fe20007ffe0ff */
[----:B--2---:R-:W-:-:S04]  /*0df0*/  IMAD R9, R16, R16, R9 ;  /* 0x0000001010097224 */ /* 0x004fc800078e0209 */
[----:B---3--:R-:W-:-:S04]  /*0e00*/  IMAD R9, R18, R18, R9 ;  /* 0x0000001212097224 */ /* 0x008fc800078e0209 */
[----:B----4-:R-:W-:-:S04]  /*0e10*/  IMAD R9, R20, R20, R9 ;  /* 0x0000001414097224 */ /* 0x010fc800078e0209 */
[----:B------:R-:W-:-:S07]  /*0e20*/  IMAD R9, R22, R22, R9 ;  /* 0x0000001616097224 */ /* 0x000fce00078e0209 */
.L_x_42:
[----:B------:R-:W-:Y:S05]  /*0e30*/  BSYNC.RECONVERGENT B2 ;  /* 0x0000000000027941 */ /* 0x000fea0003800200 */
.L_x_41:
[----:B------:R-:W-:Y:S05]  /*0e40*/  @!P1 BRA `(.L_x_38) ;  /* 0x0000000000349947 */ /* 0x000fea0003800000 */
[----:B------:R-:W-:-:S04]  /*0e50*/  IMAD.WIDE.U32 R2, R8, 0x10, R2 ;  /* 0x0000001008027825 */ /* 0x000fc800078e0002 */
[----:B------:R-:W-:Y:S02]  /*0e60*/  IMAD.MOV R8, RZ, RZ, -R12 ;  /* 0x000000ffff087224 */ /* 0x000fe400078e0a0c */
[----:B------:R-:W-:-:S03]  /*0e70*/  IMAD.WIDE.U32 R2, R10, 0x10, R2 ;  /* 0x000000100a027825 */ /* 0x000fc600078e0002 */
[----:B------:R-:W-:-:S05]  /*0e80*/  IADD3 R10, P0, PT, R2, 0x8, RZ ;  /* 0x00000008020a7810 */ /* 0x000fca0007f1e0ff */
[----:B------:R-:W-:-:S08]  /*0e90*/  IMAD.X R3, RZ, RZ, R3, P0 ;  /* 0x000000ffff037224 */ /* 0x000fd000000e0603 */
.L_x_43:
[----:B------:R-:W-:-:S06]  /*0ea0*/  MOV R2, R10 ;  /* 0x0000000a00027202 */ /* 0x000fcc0000000f00 */
[----:B------:R2:W3:Y:S01]  /*0eb0*/  LDG.E.U16 R2, desc[UR8][R2.64] ;  /* 0x0000000802027981 */ /* 0x0004e2000c1e1500 */
[----:B------:R-:W-:Y:S01]  /*0ec0*/  VIADD R8, R8, 0x1 ;  /* 0x0000000108087836 */ /* 0x000fe20000000000 */
[----:B------:R-:W-:-:S04]  /*0ed0*/  IADD3 R10, P1, PT, R10, 0x10, RZ ;  /* 0x000000100a0a7810 */ /* 0x000fc80007f3e0ff */
[----:B------:R-:W-:Y:S01]  /*0ee0*/  ISETP.NE.AND P0, PT, R8, RZ, PT ;  /* 0x000000ff0800720c */ /* 0x000fe20003f05270 */
[----:B--2---:R-:W-:Y:S02]  /*0ef0*/  IMAD.X R3, RZ, RZ, R3, P1 ;  /* 0x000000ffff037224 */ /* 0x004fe400008e0603 */
[----:B---3--:R-:W-:-:S10]  /*0f00*/  IMAD R9, R2, R2, R9 ;  /* 0x0000000202097224 */ /* 0x008fd400078e0209 */
[----:B------:R-:W-:Y:S05]  /*0f10*/  @P0 BRA `(.L_x_43) ;  /* 0xfffffffc00e00947 */ /* 0x000fea000383ffff */
.L_x_38:
[----:B------:R-:W-:Y:S05]  /*0f20*/  BSYNC.RECONVERGENT B1 ;  /* 0x0000000000017941 */ /* 0x000fea0003800200 */
.L_x_37:
[----:B------:R2:W3:Y:S02]  /*0f30*/  I2F.F64.U32 R2, R9 ;  /* 0x0000000900027312 */ /* 0x0004e40000201800 */
.L_x_33:
[----:B------:R-:W-:Y:S05]  /*0f40*/  BSYNC.RECONVERGENT B0 ;  /* 0x0000000000007941 */ /* 0x000fea0003800200 */
.L_x_32:
[----:B-----5:R-:W-:Y:S01]  /*0f50*/  ISETP.NE.AND P0, PT, R11, RZ, PT ;  /* 0x000000ff0b00720c */ /* 0x020fe20003f05270 */
[----:B------:R-:W-:Y:S01]  /*0f60*/  BSSY.RECONVERGENT B0, `(.L_x_44) ;  /* 0x0000074000007945 */ /* 0x000fe20003800200 */
[----:B------:R-:W-:-:S11]  /*0f70*/  CS2R R16, SRZ ;  /* 0x0000000000107805 */ /* 0x000fd6000001ff00 */
[----:B------:R-:W-:Y:S05]  /*0f80*/  @!P0 BRA `(.L_x_45) ;  /* 0x0000000400c48947 */ /* 0x000fea0003800000 */
[C---:B------:R-:W-:Y:S01]  /*0f90*/  ISETP.GE.U32.AND P1, PT, R11.reuse, 0x10, PT ;  /* 0x000000100b00780c */ /* 0x040fe20003f26070 */
[----:B------:R-:W-:Y:S01]  /*0fa0*/  BSSY.RECONVERGENT B1, `(.L_x_46) ;  /* 0x0000032000017945 */ /* 0x000fe20003800200 */
[----:B------:R-:W-:Y:S01]  /*0fb0*/  LOP3.LUT R25, R11, 0xf, RZ, 0xc0, !PT ;  /* 0x0000000f0b197812 */ /* 0x000fe200078ec0ff */
[----:B------:R-:W-:Y:S02]  /*0fc0*/  HFMA2 R12, -RZ, RZ, 0, 0 ;  /* 0x00000000ff0c7431 */ /* 0x000fe400000001ff */
[----:B------:R-:W-:Y:S01]  /*0fd0*/  IMAD.MOV.U32 R10, RZ, RZ, RZ ;  /* 0x000000ffff0a7224 */ /* 0x000fe200078e00ff */
[----:B------:R-:W-:-:S07]  /*0fe0*/  ISETP.NE.AND P0, PT, R25, RZ, PT ;  /* 0x000000ff1900720c */ /* 0x000fce0003f05270 */
[----:B------:R-:W-:Y:S06]  /*0ff0*/  @!P1 BRA `(.L_x_47) ;  /* 0x0000000000b09947 */ /* 0x000fec0003800000 */
[----:B--2---:R-:W2:Y:S01]  /*1000*/  LDC.64 R8, c[0x0][0x380] ;  /* 0x0000e000ff087b82 */ /* 0x004ea20000000a00 */
[----:B------:R-:W-:Y:S01]  /*1010*/  LOP3.LUT R10, R11, 0xfffffff0, RZ, 0xc0, !PT ;  /* 0xfffffff00b0a7812 */ /* 0x000fe200078ec0ff */
[----:B------:R-:W-:-:S03]  /*1020*/  IMAD.MOV.U32 R12, RZ, RZ, RZ ;  /* 0x000000ffff0c7224 */ /* 0x000fc600078e00ff */
[----:B------:R-:W-:Y:S01]  /*1030*/  IADD3 R13, PT, PT, -R10, RZ, RZ ;  /* 0x000000ff0a0d7210 */ /* 0x000fe20007ffe1ff */
[----:B--2---:R-:W-:-:S03]  /*1040*/  IMAD.WIDE.U32 R8, R5, 0x10, R8 ;  /* 0x0000001005087825 */ /* 0x004fc600078e0008 */
[----:B------:R-:W-:-:S05]  /*1050*/  IADD3 R8, P1, PT, R8, 0x88, RZ ;  /* 0x0000008808087810 */ /* 0x000fca0007f3e0ff */
[----:B------:R-:W-:-:S08]  /*1060*/  IMAD.X R9, RZ, RZ, R9, P1 ;  /* 0x000000ffff097224 */ /* 0x000fd000008e0609 */
.L_x_48:
[----:B------:R-:W2:Y:S04]  /*1070*/  LDG.E.U16 R27, desc[UR8][R8.64+-0x80] ;  /* 0xffff8008081b7981 */ /* 0x000ea8000c1e1500 */
[----:B------:R-:W4:Y:S04]  /*1080*/  LDG.E.U16 R24, desc[UR8][R8.64+-0x70] ;  /* 0xffff900808187981 */ /* 0x000f28000c1e1500 */
[----:B------:R-:W5:Y:S04]  /*1090*/  LDG.E.U16 R23, desc[UR8][R8.64+-0x60] ;  /* 0xffffa00808177981 */ /* 0x000f68000c1e1500 */
[----:B------:R-:W3:Y:S04]  /*10a0*/  LDG.E.U16 R22, desc[UR8][R8.64+-0x50] ;  /* 0xffffb00808167981 */ /* 0x000ee8000c1e1500 */
[----:B------:R-:W3:Y:S04]  /*10b0*/  LDG.E.U16 R14, desc[UR8][R8.64+-0x40] ;  /* 0xffffc008080e7981 */ /* 0x000ee8000c1e1500 */
[----:B------:R-:W3:Y:S04]  /*10c0*/  LDG.E.U16 R21, desc[UR8][R8.64+-0x30] ;  /* 0xffffd00808157981 */ /* 0x000ee8000c1e1500 */
[----:B0-----:R-:W3:Y:S04]  /*10d0*/  LDG.E.U16 R20, desc[UR8][R8.64+-0x20] ;  /* 0xffffe00808147981 */ /* 0x001ee8000c1e1500 */
[----:B------:R-:W3:Y:S04]  /*10e0*/  LDG.E.U16 R19, desc[UR8][R8.64+-0x10] ;  /* 0xfffff00808137981 */ /* 0x000ee8000c1e1500 */
[----:B------:R-:W3:Y:S04]  /*10f0*/  LDG.E.U16 R18, desc[UR8][R8.64] ;  /* 0x0000000808127981 */ /* 0x000ee8000c1e1500 */
[----:B------:R-:W3:Y:S04]  /*1100*/  LDG.E.U16 R17, desc[UR8][R8.64+0x10] ;  /* 0x0000100808117981 */ /* 0x000ee8000c1e1500 */
[----:B------:R-:W3:Y:S04]  /*1110*/  LDG.E.U16 R16, desc[UR8][R8.64+0x20] ;  /* 0x0000200808107981 */ /* 0x000ee8000c1e1500 */
[----:B------:R-:W3:Y:S01]  /*1120*/  LDG.E.U16 R15, desc[UR8][R8.64+0x30] ;  /* 0x00003008080f7981 */ /* 0x000ee2000c1e1500 */
[----:B--2---:R-:W-:-:S03]  /*1130*/  IMAD R27, R27, R27, R12 ;  /* 0x0000001b1b1b7224 */ /* 0x004fc600078e020c */
[----:B------:R-:W2:Y:S01]  /*1140*/  LDG.E.U16 R12, desc[UR8][R8.64+0x40] ;  /* 0x00004008080c7981 */ /* 0x000ea2000c1e1500 */
[----:B----4-:R-:W-:-:S03]  /*1150*/  IMAD R26, R24, R24, R27 ;  /* 0x00000018181a7224 */ /* 0x010fc600078e021b */
[----:B------:R-:W4:Y:S01]  /*1160*/  LDG.E.U16 R24, desc[UR8][R8.64+0x50] ;  /* 0x0000500808187981 */ /* 0x000f22000c1e1500 */
[----:B-----5:R-:W-:-:S03]  /*1170*/  IMAD R27, R23, R23, R26 ;  /* 0x00000017171b7224 */ /* 0x020fc600078e021a */
[----:B------:R-:W5:Y:S01]  /*1180*/  LDG.E.U16 R23, desc[UR8][R8.64+0x60] ;  /* 0x0000600808177981 */ /* 0x000f62000c1e1500 */
[----:B---3--:R-:W-:-:S03]  /*1190*/  IMAD R27, R22, R22, R27 ;  /* 0x00000016161b7224 */ /* 0x008fc600078e021b */
[----:B------:R0:W3:Y:S01]  /*11a0*/  LDG.E.U16 R22, desc[UR8][R8.64+0x70] ;  /* 0x0000700808167981 */ /* 0x0000e2000c1e1500 */
[----:B------:R-:W-:Y:S02]  /*11b0*/  VIADD R13, R13, 0x10 ;  /* 0x000000100d0d7836 */ /* 0x000fe40000000000 */
[----:B------:R-:W-:-:S03]  /*11c0*/  IMAD R14, R14, R14, R27 ;  /* 0x0000000e0e0e7224 */ /* 0x000fc600078e021b */
[----:B------:R-:W-:Y:S01]  /*11d0*/  ISETP.NE.AND P1, PT, R13, RZ, PT ;  /* 0x000000ff0d00720c */ /* 0x000fe20003f25270 */
[----:B------:R-:W-:Y:S01]  /*11e0*/  IMAD R21, R21, R21, R14 ;  /* 0x0000001515157224 */ /* 0x000fe200078e020e */
[----:B0-----:R-:W-:-:S03]  /*11f0*/  IADD3 R8, P2, PT, R8, 0x100, RZ ;  /* 0x0000010008087810 */ /* 0x001fc60007f5e0ff */
[----:B------:R-:W-:Y:S01]  /*1200*/  IMAD R20, R20, R20, R21 ;  /* 0x0000001414147224 */ /* 0x000fe200078e0215 */
[----:B------:R-:W-:-:S03]  /*1210*/  IADD3.X R9, PT, PT, RZ, R9, RZ, P2, !PT ;  /* 0x00000009ff097210 */ /* 0x000fc600017fe4ff */
[----:B------:R-:W-:-:S04]  /*1220*/  IMAD R19, R19, R19, R20 ;  /* 0x0000001313137224 */ /* 0x000fc800078e0214 */
[----:B------:R-:W-:-:S04]  /*1230*/  IMAD R18, R18, R18, R19 ;  /* 0x0000001212127224 */ /* 0x000fc800078e0213 */
[----:B------:R-:W-:-:S04]  /*1240*/  IMAD R17, R17, R17, R18 ;  /* 0x0000001111117224 */ /* 0x000fc800078e0212 */
[----:B------:R-:W-:-:S04]  /*1250*/  IMAD R16, R16, R16, R17 ;  /* 0x0000001010107224 */ /* 0x000fc800078e0211 */
[----:B------:R-:W-:-:S04]  /*1260*/  IMAD R15, R15, R15, R16 ;  /* 0x0000000f0f0f7224 */ /* 0x000fc800078e0210 */
[----:B--2---:R-:W-:-:S04]  /*1270*/  IMAD R15, R12, R12, R15 ;  /* 0x0000000c0c0f7224 */ /* 0x004fc800078e020f */
[----:B----4-:R-:W-:-:S04]  /*1280*/  IMAD R24, R24, R24, R15 ;  /* 0x0000001818187224 */ /* 0x010fc800078e020f */
[----:B-----5:R-:W-:-:S04]  /*1290*/  IMAD R23, R23, R23, R24 ;  /* 0x0000001717177224 */ /* 0x020fc800078e0218 */
[----:B---3--:R-:W-:Y:S01]  /*12a0*/  IMAD R12, R22, R22, R23 ;  /* 0x00000016160c7224 */ /* 0x008fe200078e0217 */
[----:B------:R-:W-:Y:S06]  /*12b0*/  @P1 BRA `(.L_x_48) ;  /* 0xfffffffc006c1947 */ /* 0x000fec000383ffff */
.L_x_47:
[----:B------:R-:W-:Y:S05]  /*12c0*/  BSYNC.RECONVERGENT B1 ;  /* 0x0000000000017941 */ /* 0x000fea0003800200 */
.L_x_46:
[----:B------:R-:W-:Y:S04]  /*12d0*/  BSSY.RECONVERGENT B1, `(.L_x_49) ;  /* 0x000003b000017945 */ /* 0x000fe80003800200 */
[----:B------:R-:W-:Y:S05]  /*12e0*/  @!P0 BRA `(.L_x_50) ;  /* 0x0000000000e48947 */ /* 0x000fea0003800000 */
[----:B--2---:R-:W2:Y:S01]  /*12f0*/  LDC.64 R8, c[0x0][0x380] ;  /* 0x0000e000ff087b82 */ /* 0x004ea20000000a00 */
[----:B------:R-:W-:Y:S01]  /*1300*/  ISETP.GE.U32.AND P0, PT, R25, 0x8, PT ;  /* 0x000000081900780c */ /* 0x000fe20003f06070 */
[----:B------:R-:W-:Y:S01]  /*1310*/  BSSY.RECONVERGENT B2, `(.L_x_51) ;  /* 0x0000017000027945 */ /* 0x000fe20003800200 */
[----:B0-----:R-:W-:-:S04]  /*1320*/  LOP3.LUT R20, R11, 0x7, RZ, 0xc0, !PT ;  /* 0x000000070b147812 */ /* 0x001fc800078ec0ff */
[----:B------:R-:W-:Y:S01]  /*1330*/  ISETP.NE.AND P1, PT, R20, RZ, PT ;  /* 0x000000ff1400720c */ /* 0x000fe20003f25270 */
[----:B--2---:R-:W-:-:S06]  /*1340*/  IMAD.WIDE.U32 R14, R5, 0x10, R8 ;  /* 0x00000010050e7825 */ /* 0x004fcc00078e0008 */
[----:B------:R-:W-:Y:S06]  /*1350*/  @!P0 BRA `(.L_x_52) ;  /* 0x0000000000488947 */ /* 0x000fec0003800000 */
[----:B------:R-:W-:-:S05]  /*1360*/  IMAD.WIDE.U32 R16, R10, 0x10, R14 ;  /* 0x000000100a107825 */ /* 0x000fca00078e000e */
[----:B------:R-:W2:Y:S04]  /*1370*/  LDG.E.U16 R21, desc[UR8][R16.64+0x8] ;  /* 0x0000080810157981 */ /* 0x000ea8000c1e1500 */
[----:B------:R-:W4:Y:S04]  /*1380*/  LDG.E.U16 R23, desc[UR8][R16.64+0x18] ;  /* 0x0000180810177981 */ /* 0x000f28000c1e1500 */
[----:B------:R-:W5:Y:S04]  /*1390*/  LDG.E.U16 R25, desc[UR8][R16.64+0x28] ;  /* 0x0000280810197981 */ /* 0x000f68000c1e1500 */
[----:B------:R-:W3:Y:S04]  /*13a0*/  LDG.E.U16 R27, desc[UR8][R16.64+0x38] ;  /* 0x00003808101b7981 */ /* 0x000ee8000c1e1500 */
[----:B------:R-:W3:Y:S04]  /*13b0*/  LDG.E.U16 R29, desc[UR8][R16.64+0x48] ;  /* 0x00004808101d7981 */ /* 0x000ee8000c1e1500 */
[----:B------:R-:W3:Y:S04]  /*13c0*/  LDG.E.U16 R18, desc[UR8][R16.64+0x58] ;  /* 0x0000580810127981 */ /* 0x000ee8000c1e1500 */
[----:B------:R-:W3:Y:S04]  /*13d0*/  LDG.E.U16 R13, desc[UR8][R16.64+0x68] ;  /* 0x00006808100d7981 */ /* 0x000ee8000c1e1500 */
[----:B------:R-:W3:Y:S01]  /*13e0*/  LDG.E.U16 R19, desc[UR8][R16.64+0x78] ;  /* 0x0000780810137981 */ /* 0x000ee2000c1e1500 */
[----:B------:R-:W-:-:S02]  /*13f0*/  VIADD R10, R10, 0x8 ;  /* 0x000000080a0a7836 */ /* 0x000fc40000000000 */
[----:B--2---:R-:W-:-:S04]  /*1400*/  IMAD R12, R21, R21, R12 ;  /* 0x00000015150c7224 */ /* 0x004fc800078e020c */
[----:B----4-:R-:W-:-:S04]  /*1410*/  IMAD R12, R23, R23, R12 ;  /* 0x00000017170c7224 */ /* 0x010fc800078e020c */
[----:B-----5:R-:W-:-:S04]  /*1420*/  IMAD R12, R25, R25, R12 ;  /* 0x00000019190c7224 */ /* 0x020fc800078e020c */
[----:B---3--:R-:W-:-:S04]  /*1430*/  IMAD R12, R27, R27, R12 ;  /* 0x0000001b1b0c7224 */ /* 0x008fc800078e020c */
[----:B------:R-:W-:-:S04]  /*1440*/  IMAD R29, R29, R29, R12 ;  /* 0x0000001d1d1d7224 */ /* 0x000fc800078e020c */
[----:B------:R-:W-:-:S04]  /*1450*/  IMAD R18, R18, R18, R29 ;  /* 0x0000001212127224 */ /* 0x000fc800078e021d */
[----:B------:R-:W-:-:S04]  /*1460*/  IMAD R18, R13, R13, R18 ;  /* 0x0000000d0d127224 */ /* 0x000fc800078e0212 */
[----:B------:R-:W-:-:S07]  /*1470*/  IMAD R12, R19, R19, R18 ;  /* 0x00000013130c7224 */ /* 0x000fce00078e0212 */
.L_x_52:
[----:B------:R-:W-:Y:S05]  /*1480*/  BSYNC.RECONVERGENT B2 ;  /* 0x0000000000027941 */ /* 0x000fea0003800200 */
.L_x_51:
        /* <DEDUP_REMOVED lines=8> */
[----:B------:R-:W4:Y:S04]  /*1510*/  LDG.E.U16 R17, desc[UR8][R14.64+0x18] ;  /* 0x000018080e117981 */ /* 0x000f28000c1e1500 */
[----:B------:R-:W5:Y:S04]  /*1520*/  LDG.E.U16 R19, desc[UR8][R14.64+0x28] ;  /* 0x000028080e137981 */ /* 0x000f68000c1e1500 */
[----:B------:R-:W3:Y:S01]  /*1530*/  LDG.E.U16 R21, desc[UR8][R14.64+0x38] ;  /* 0x000038080e157981 */ /* 0x000ee2000c1e1500 */
[----:B------:R-:W-:-:S02]  /*1540*/  VIADD R10, R10, 0x4 ;  /* 0x000000040a0a7836 */ /* 0x000fc40000000000 */
[----:B--2---:R-:W-:-:S04]  /*1550*/  IMAD R12, R13, R13, R12 ;  /* 0x0000000d0d0c7224 */ /* 0x004fc800078e020c */
[----:B----4-:R-:W-:-:S04]  /*1560*/  IMAD R12, R17, R17, R12 ;  /* 0x00000011110c7224 */ /* 0x010fc800078e020c */
[----:B-----5:R-:W-:-:S04]  /*1570*/  IMAD R12, R19, R19, R12 ;  /* 0x00000013130c7224 */ /* 0x020fc800078e020c */
[----:B---3--:R-:W-:-:S07]  /*1580*/  IMAD R12, R21, R21, R12 ;  /* 0x00000015150c7224 */ /* 0x008fce00078e020c */
.L_x_54:
[----:B------:R-:W-:Y:S05]  /*1590*/  BSYNC.RECONVERGENT B2 ;  /* 0x0000000000027941 */ /* 0x000fea0003800200 */
.L_x_53:
[----:B------:R-:W-:Y:S05]  /*15a0*/  @!P1 BRA `(.L_x_50) ;  /* 0x0000000000349947 */ /* 0x000fea0003800000 */
[----:B------:R-:W-:-:S04]  /*15b0*/  IMAD.WIDE.U32 R8, R10, 0x10, R8 ;  /* 0x000000100a087825 */ /* 0x000fc800078e0008 */
[----:B------:R-:W-:Y:S01]  /*15c0*/  IMAD.WIDE.U32 R8, R5, 0x10, R8 ;  /* 0x0000001005087825 */ /* 0x000fe200078e0008 */
[----:B------:R-:W-:Y:S02]  /*15d0*/  IADD3 R5, PT, PT, -R11, RZ, RZ ;  /* 0x000000ff0b057210 */ /* 0x000fe40007ffe1ff */
[----:B------:R-:W-:-:S05]  /*15e0*/  IADD3 R8, P0, PT, R8, 0x8, RZ ;  /* 0x0000000808087810 */ /* 0x000fca0007f1e0ff */
[----:B------:R-:W-:-:S08]  /*15f0*/  IMAD.X R11, RZ, RZ, R9, P0 ;  /* 0x000000ffff0b7224 */ /* 0x000fd000000e0609 */
.L_x_55:
[----:B------:R-:W-:-:S06]  /*1600*/  IMAD.MOV.U32 R9, RZ, RZ, R11 ;  /* 0x000000ffff097224 */ /* 0x000fcc00078e000b */
[----:B------:R0:W2:Y:S01]  /*1610*/  LDG.E.U16 R9, desc[UR8][R8.64] ;  /* 0x0000000808097981 */ /* 0x0000a2000c1e1500 */
[----:B------:R-:W-:-:S04]  /*1620*/  IADD3 R5, PT, PT, R5, 0x1, RZ ;  /* 0x0000000105057810 */ /* 0x000fc80007ffe0ff */
[----:B------:R-:W-:Y:S02]  /*1630*/  ISETP.NE.AND P0, PT, R5, RZ, PT ;  /* 0x000000ff0500720c */ /* 0x000fe40003f05270 */
[----:B0-----:R-:W-:-:S05]  /*1640*/  IADD3 R8, P1, PT, R8, 0x10, RZ ;  /* 0x0000001008087810 */ /* 0x001fca0007f3e0ff */
[----:B------:R-:W-:Y:S02]  /*1650*/  IMAD.X R11, RZ, RZ, R11, P1 ;  /* 0x000000ffff0b7224 */ /* 0x000fe400008e060b */
[----:B--2---:R-:W-:-:S04]  /*1660*/  IMAD R12, R9, R9, R12 ;  /* 0x00000009090c7224 */ /* 0x004fc800078e020c */
[----:B------:R-:W-:Y:S05]  /*1670*/  @P0 BRA `(.L_x_55) ;  /* 0xfffffffc00e00947 */ /* 0x000fea000383ffff */
.L_x_50:
[----:B------:R-:W-:Y:S05]  /*1680*/  BSYNC.RECONVERGENT B1 ;  /* 0x0000000000017941 */ /* 0x000fea0003800200 */
.L_x_49:
[----:B------:R4:W0:Y:S02]  /*1690*/  I2F.F64.U32 R16, R12 ;  /* 0x0000000c00107312 */ /* 0x0008240000201800 */
.L_x_45:
[----:B------:R-:W-:Y:S05]  /*16a0*/  BSYNC.RECONVERGENT B0 ;  /* 0x0000000000007941 */ /* 0x000fea0003800200 */
.L_x_44:
[----:B0-----:R-:W2:Y:S01]  /*16b0*/  MUFU.RSQ64H R11, R17 ;  /* 0x00000011000b7308 */ /* 0x001ea20000001c00 */
[----:B------:R-:W-:Y:S01]  /*16c0*/  VIADD R10, R17, 0xfcb00000 ;  /* 0xfcb00000110a7836 */ /* 0x000fe20000000000 */
[----:B----4-:R-:W-:Y:S01]  /*16d0*/  MOV R12, 0x0 ;  /* 0x00000000000c7802 */ /* 0x010fe20000000f00 */
[----:B------:R-:W-:Y:S01]  /*16e0*/  IMAD.MOV.U32 R13, RZ, RZ, 0x3fd80000 ;  /* 0x3fd80000ff0d7424 */ /* 0x000fe200078e00ff */
[----:B------:R-:W-:Y:S02]  /*16f0*/  BSSY.RECONVERGENT B0, `(.L_x_56) ;  /* 0x0000015000007945 */ /* 0x000fe40003800200 */
[----:B------:R-:W-:Y:S01]  /*1700*/  ISETP.GE.U32.AND P0, PT, R10, 0x7ca00000, PT ;  /* 0x7ca000000a00780c */ /* 0x000fe20003f06070 */
[----:B--2---:R-:W-:-:S08]  /*1710*/  DMUL R8, R10, R10 ;  /* 0x0000000a0a087228 */ /* 0x004fd00000000000 */
[----:B------:R-:W-:-:S08]  /*1720*/  DFMA R8, -R8, R16, 1 ;  /* 0x3ff000000808742b */ /* 0x000fd00000000110 */
[----:B------:R-:W-:Y:S02]  /*1730*/  DFMA R12, R8, R12, 0.5 ;  /* 0x3fe00000080c742b */ /* 0x000fe4000000000c */
[----:B------:R-:W-:-:S08]  /*1740*/  DMUL R8, R10, R8 ;  /* 0x000000080a087228 */ /* 0x000fd00000000000 */
[----:B------:R-:W-:-:S08]  /*1750*/  DFMA R20, R12, R8, R10 ;  /* 0x000000080c14722b */ /* 0x000fd0000000000a */
[----:B------:R-:W-:Y:S02]  /*1760*/  DMUL R12, R20, R16 ;  /* 0x00000010140c7228 */ /* 0x000fe40000000000 */
[----:B------:R-:W-:Y:S01]  /*1770*/  VIADD R15, R21, 0xfff00000 ;  /* 0xfff00000150f7836 */ /* 0x000fe20000000000 */
[----:B------:R-:W-:-:S05]  /*1780*/  MOV R14, R20 ;  /* 0x00000014000e7202 */ /* 0x000fca0000000f00 */
[----:B------:R-:W-:-:S08]  /*1790*/  DFMA R18, R12, -R12, R16 ;  /* 0x8000000c0c12722b */ /* 0x000fd00000000010 */
[----:B------:R-:W-:Y:S01]  /*17a0*/  DFMA R8, R18, R14, R12 ;  /* 0x0000000e1208722b */ /* 0x000fe2000000000c */
[----:B------:R-:W-:Y:S10]  /*17b0*/  @!P0 BRA `(.L_x_57) ;  /* 0x0000000000208947 */ /* 0x000ff40003800000 */
[----:B------:R-:W-:Y:S01]  /*17c0*/  IMAD.MOV.U32 R14, RZ, RZ, R20 ;  /* 0x000000ffff0e7224 */ /* 0x000fe200078e0014 */
[----:B------:R-:W-:Y:S01]  /*17d0*/  MOV R11, R13 ;  /* 0x0000000d000b7202 */ /* 0x000fe20000000f00 */
[----:B------:R-:W-:Y:S02]  /*17e0*/  IMAD.MOV.U32 R20, RZ, RZ, R12 ;  /* 0x000000ffff147224 */ /* 0x000fe400078e000c */
[----:B------:R-:W-:Y:S01]  /*17f0*/  IMAD.MOV.U32 R12, RZ, RZ, R10 ;  /* 0x000000ffff0c7224 */ /* 0x000fe200078e000a */
[----:B------:R-:W-:-:S07]  /*1800*/  MOV R10, 0x1820 ;  /* 0x00001820000a7802 */ /* 0x000fce0000000f00 */
[----:B-1-3--:R-:W-:Y:S05]  /*1810*/  CALL.REL.NOINC `($__internal_1_$__cuda_sm20_dsqrt_rn_f64_mediumpath_v1) ;  /* 0x0000000800807944 */ /* 0x00afea0003c00000 */
[----:B------:R-:W-:Y:S01]  /*1820*/  IMAD.MOV.U32 R8, RZ, RZ, R12 ;  /* 0x000000ffff087224 */ /* 0x000fe200078e000c */
[----:B------:R-:W-:-:S07]  /*1830*/  MOV R9, R13 ;  /* 0x0000000d00097202 */ /* 0x000fce0000000f00 */
.L_x_57:
[----:B------:R-:W-:Y:S05]  /*1840*/  BSYNC.RECONVERGENT B0 ;  /* 0x0000000000007941 */ /* 0x000fea0003800200 */
.L_x_56:
[----:B---3--:R-:W0:Y:S01]  /*1850*/  MUFU.RSQ64H R13, R3 ;  /* 0x00000003000d7308 */ /* 0x008e220000001c00 */
[----:B------:R-:W-:Y:S01]  /*1860*/  VIADD R12, R3, 0xfcb00000 ;  /* 0xfcb00000030c7836 */ /* 0x000fe20000000000 */
[----:B------:R-:W-:Y:S01]  /*1870*/  MOV R15, 0x3fd80000 ;  /* 0x3fd80000000f7802 */ /* 0x000fe20000000f00 */
[----:B------:R-:W-:Y:S01]  /*1880*/  IMAD.MOV.U32 R14, RZ, RZ, 0x0 ;  /* 0x00000000ff0e7424 */ /* 0x000fe200078e00ff */
[----:B------:R-:W-:Y:S02]  /*1890*/  BSSY.RECONVERGENT B0, `(.L_x_58) ;  /* 0x0000015000007945 */ /* 0x000fe40003800200 */
[----:B------:R-:W-:Y:S01]  /*18a0*/  ISETP.GE.U32.AND P0, PT, R12, 0x7ca00000, PT ;  /* 0x7ca000000c00780c */ /* 0x000fe20003f06070 */
[----:B0-----:R-:W-:-:S08]  /*18b0*/  DMUL R10, R12, R12 ;  /* 0x0000000c0c0a7228 */ /* 0x001fd00000000000 */
[----:B------:R-:W-:-:S08]  /*18c0*/  DFMA R10, -R10, R2, 1 ;  /* 0x3ff000000a0a742b */ /* 0x000fd00000000102 */
[----:B------:R-:W-:Y:S02]  /*18d0*/  DFMA R14, R10, R14, 0.5 ;  /* 0x3fe000000a0e742b */ /* 0x000fe4000000000e */
[----:B------:R-:W-:-:S08]  /*18e0*/  DMUL R10, R12, R10 ;  /* 0x0000000a0c0a7228 */ /* 0x000fd00000000000 */
[----:B------:R-:W-:-:S08]  /*18f0*/  DFMA R20, R14, R10, R12 ;  /* 0x0000000a0e14722b */ /* 0x000fd0000000000c */
[----:B------:R-:W-:Y:S02]  /*1900*/  DMUL R10, R20, R2 ;  /* 0x00000002140a7228 */ /* 0x000fe40000000000 */
[----:B------:R-:W-:Y:S02]  /*1910*/  VIADD R15, R21, 0xfff00000 ;  /* 0xfff00000150f7836 */ /* 0x000fe40000000000 */
[----:B------:R-:W-:-:S04]  /*1920*/  IMAD.MOV.U32 R14, RZ, RZ, R20 ;  /* 0x000000ffff0e7224 */ /* 0x000fc800078e0014 */
[----:B------:R-:W-:-:S08]  /*1930*/  DFMA R18, R10, -R10, R2 ;  /* 0x8000000a0a12722b */ /* 0x000fd00000000002 */
[----:B------:R-:W-:Y:S01]  /*1940*/  DFMA R16, R18, R14, R10 ;  /* 0x0000000e1210722b */ /* 0x000fe2000000000a */
[----:B------:R-:W-:Y:S10]  /*1950*/  @!P0 BRA `(.L_x_59) ;  /* 0x0000000000208947 */ /* 0x000ff40003800000 */
[----:B------:R-:W-:Y:S01]  /*1960*/  MOV R14, R20 ;  /* 0x00000014000e7202 */ /* 0x000fe20000000f00 */
[----:B------:R-:W-:Y:S01]  /*1970*/  IMAD.MOV.U32 R16, RZ, RZ, R2 ;  /* 0x000000ffff107224 */ /* 0x000fe200078e0002 */
[----:B------:R-:W-:Y:S01]  /*1980*/  MOV R20, R10 ;  /* 0x0000000a00147202 */ /* 0x000fe20000000f00 */
[----:B------:R-:W-:Y:S01]  /*1990*/  IMAD.MOV.U32 R17, RZ, RZ, R3 ;  /* 0x000000ffff117224 */ /* 0x000fe200078e0003 */
[----:B------:R-:W-:-:S07]  /*19a0*/  MOV R10, 0x19c0 ;  /* 0x000019c0000a7802 */ /* 0x000fce0000000f00 */
[----:B-1----:R-:W-:Y:S05]  /*19b0*/  CALL.REL.NOINC `($__internal_1_$__cuda_sm20_dsqrt_rn_f64_mediumpath_v1) ;  /* 0x0000000800187944 */ /* 0x002fea0003c00000 */
[----:B------:R-:W-:Y:S02]  /*19c0*/  IMAD.MOV.U32 R16, RZ, RZ, R12 ;  /* 0x000000ffff107224 */ /* 0x000fe400078e000c */
[----:B------:R-:W-:-:S07]  /*19d0*/  IMAD.MOV.U32 R17, RZ, RZ, R13 ;  /* 0x000000ffff117224 */ /* 0x000fce00078e000d */
.L_x_59:
[----:B------:R-:W-:Y:S05]  /*19e0*/  BSYNC.RECONVERGENT B0 ;  /* 0x0000000000007941 */ /* 0x000fea0003800200 */
.L_x_58:
[----:B------:R-:W-:Y:S01]  /*19f0*/  DMUL R8, R16, R8 ;  /* 0x0000000810087228 */ /* 0x000fe20000000000 */
[----:B------:R-:W-:Y:S01]  /*1a00*/  MOV R2, 0x1 ;  /* 0x0000000100027802 */ /* 0x000fe20000000f00 */
[----:B------:R-:W-:Y:S01]  /*1a10*/  BSSY.RECONVERGENT B0, `(.L_x_60) ;  /* 0x0000010000007945 */ /* 0x000fe20003800200 */
[----:B-1----:R-:W-:-:S03]  /*1a20*/  FSETP.GEU.AND P1, PT, |R7|, 6.5827683646048100446e-37, PT ;  /* 0x036000000700780b */ /* 0x002fc60003f2e200 */
[----:B------:R-:W0:Y:S02]  /*1a30*/  MUFU.RCP64H R3, R9 ;  /* 0x0000000900037308 */ /* 0x000e240000001800 */
[----:B0-----:R-:W-:-:S08]  /*1a40*/  DFMA R10, -R8, R2, 1 ;  /* 0x3ff00000080a742b */ /* 0x001fd00000000102 */
[----:B------:R-:W-:-:S08]  /*1a50*/  DFMA R10, R10, R10, R10 ;  /* 0x0000000a0a0a722b */ /* 0x000fd0000000000a */
[----:B------:R-:W-:-:S08]  /*1a60*/  DFMA R10, R2, R10, R2 ;  /* 0x0000000a020a722b */ /* 0x000fd00000000002 */
[----:B------:R-:W-:-:S08]  /*1a70*/  DFMA R2, -R8, R10, 1 ;  /* 0x3ff000000802742b */ /* 0x000fd0000000010a */
[----:B------:R-:W-:-:S08]  /*1a80*/  DFMA R2, R10, R2, R10 ;  /* 0x000000020a02722b */ /* 0x000fd0000000000a */
[----:B------:R-:W-:-:S08]  /*1a90*/  DMUL R10, R2, R6 ;  /* 0x00000006020a7228 */ /* 0x000fd00000000000 */
[----:B------:R-:W-:-:S08]  /*1aa0*/  DFMA R12, -R8, R10, R6 ;  /* 0x0000000a080c722b */ /* 0x000fd00000000106 */
[----:B------:R-:W-:-:S10]  /*1ab0*/  DFMA R2, R2, R12, R10 ;  /* 0x0000000c0202722b */ /* 0x000fd4000000000a */
[----:B------:R-:W-:-:S05]  /*1ac0*/  FFMA R5, RZ, R9, R3 ;  /* 0x00000009ff057223 */ /* 0x000fca0000000003 */
[----:B------:R-:W-:-:S13]  /*1ad0*/  FSETP.GT.AND P0, PT, |R5|, 1.469367938527859385e-39, PT ;  /* 0x001000000500780b */ /* 0x000fda0003f04200 */
[----:B------:R-:W-:Y:S05]  /*1ae0*/  @P0 BRA P1, `(.L_x_61) ;  /* 0x0000000000080947 */ /* 0x000fea0000800000 */
[----:B------:R-:W-:-:S07]  /*1af0*/  MOV R12, 0x1b10 ;  /* 0x00001b10000c7802 */ /* 0x000fce0000000f00 */
[----:B------:R-:W-:Y:S05]  /*1b00*/  CALL.REL.NOINC `($__internal_0_$__cuda_sm20_div_rn_f64_full) ;  /* 0x0000000000487944 */ /* 0x000fea0003c00000 */
.L_x_61:
[----:B------:R-:W-:Y:S05]  /*1b10*/  BSYNC.RECONVERGENT B0 ;  /* 0x0000000000007941 */ /* 0x000fea0003800200 */
.L_x_60:
[----:B------:R-:W0:Y:S01]  /*1b20*/  LDCU.128 UR4, c[0x0][0x390] ;  /* 0x00007200ff0477ac */ /* 0x000e220008000c00 */
[----:B------:R-:W-:Y:S01]  /*1b30*/  IMAD.MOV.U32 R5, RZ, RZ, RZ ;  /* 0x000000ffff057224 */ /* 0x000fe200078e00ff */
[----:B------:R-:W-:Y:S01]  /*1b40*/  MOV R7, RZ ;  /* 0x000000ff00077202 */ /* 0x000fe20000000f00 */
[----:B------:R-:W-:Y:S02]  /*1b50*/  IMAD.MOV.U32 R6, RZ, RZ, R0 ;  /* 0x000000ffff067224 */ /* 0x000fe400078e0000 */
[----:B0-----:R-:W-:-:S04]  /*1b60*/  IMAD.WIDE.U32 R10, R0, UR4, R4 ;  /* 0x00000004000a7c25 */ /* 0x001fc8000f8e0004 */
[----:B------:R-:W-:Y:S01]  /*1b70*/  IMAD.WIDE.U32 R12, R4, UR4, R6 ;  /* 0x00000004040c7c25 */ /* 0x000fe2000f8e0006 */
[----:B------:R-:W-:-:S03]  /*1b80*/  LEA R6, P0, R10, UR6, 0x4 ;  /* 0x000000060a067c11 */ /* 0x000fc6000f8020ff */
[----:B------:R-:W-:Y:S01]  /*1b90*/  IMAD R7, R0, UR5, R11 ;  /* 0x0000000500077c24 */ /* 0x000fe2000f8e020b */
[----:B------:R-:W-:Y:S01]  /*1ba0*/  LEA R8, P1, R12, UR6, 0x4 ;  /* 0x000000060c087c11 */ /* 0x000fe2000f8220ff */
[----:B------:R-:W-:-:S03]  /*1bb0*/  IMAD R5, R4, UR5, R13 ;  /* 0x0000000504057c24 */ /* 0x000fc6000f8e020d */
[----:B------:R-:W-:Y:S02]  /*1bc0*/  LEA.HI.X R7, R10, UR7, R7, 0x4, P0 ;  /* 0x000000070a077c11 */ /* 0x000fe400080f2407 */
[----:B------:R-:W-:-:S03]  /*1bd0*/  LEA.HI.X R9, R12, UR7, R5, 0x4, P1 ;  /* 0x000000070c097c11 */ /* 0x000fc600088f2405 */
[----:B------:R-:W-:Y:S04]  /*1be0*/  STG.E desc[UR8][R6.64+0x8], R4 ;  /* 0x0000080406007986 */ /* 0x000fe8000c101908 */
[----:B------:R-:W-:Y:S04]  /*1bf0*/  STG.E.64 desc[UR8][R6.64], R2 ;  /* 0x0000000206007986 */ /* 0x000fe8000c101b08 */
[----:B------:R-:W-:Y:S04]  /*1c00*/  STG.E.64 desc[UR8][R8.64], R2 ;  /* 0x0000000208007986 */ /* 0x000fe8000c101b08 */
[----:B------:R-:W-:Y:S01]  /*1c10*/  STG.E desc[UR8][R8.64+0x8], R0 ;  /* 0x0000080008007986 */ /* 0x000fe2000c101908 */
[----:B------:R-:W-:Y:S05]  /*1c20*/  EXIT ;  /* 0x000000000000794d */ /* 0x000fea0003800000 */
        .weak           $__internal_0_$__cuda_sm20_div_rn_f64_full
        .type           $__internal_0_$__cuda_sm20_div_rn_f64_full,@function
        .size           $__internal_0_$__cuda_sm20_div_rn_f64_full,($__internal_1_$__cuda_sm20_dsqrt_rn_f64_mediumpath_v1 - $__internal_0_$__cuda_sm20_div_rn_f64_full)
$__internal_0_$__cuda_sm20_div_rn_f64_full:
[C---:B------:R-:W-:Y:S01]  /*1c30*/  FSETP.GEU.AND P0, PT, |R9|.reuse, 1.469367938527859385e-39, PT ;  /* 0x001000000900780b */ /* 0x040fe20003f0e200 */
[----:B------:R-:W-:Y:S01]  /*1c40*/  IMAD.MOV.U32 R10, RZ, RZ, R8 ;  /* 0x000000ffff0a7224 */ /* 0x000fe200078e0008 */
[----:B------:R-:W-:Y:S01]  /*1c50*/  LOP3.LUT R2, R9, 0x800fffff, RZ, 0xc0, !PT ;  /* 0x800fffff09027812 */ /* 0x000fe200078ec0ff */
[----:B------:R-:W-:Y:S01]  /*1c60*/  IMAD.MOV.U32 R11, RZ, RZ, R9 ;  /* 0x000000ffff0b7224 */ /* 0x000fe200078e0009 */
[C---:B------:R-:W-:Y:S01]  /*1c70*/  FSETP.GEU.AND P2, PT, |R7|.reuse, 1.469367938527859385e-39, PT ;  /* 0x001000000700780b */ /* 0x040fe20003f4e200 */
[----:B------:R-:W-:Y:S01]  /*1c80*/  IMAD.MOV.U32 R16, RZ, RZ, 0x1 ;  /* 0x00000001ff107424 */ /* 0x000fe200078e00ff */
[----:B------:R-:W-:Y:S01]  /*1c90*/  LOP3.LUT R3, R2, 0x3ff00000, RZ, 0xfc, !PT ;  /* 0x3ff0000002037812 */ /* 0x000fe200078efcff */
[----:B------:R-:W-:Y:S01]  /*1ca0*/  BSSY.RECONVERGENT B1, `(.L_x_62) ;  /* 0x0000053000017945 */ /* 0x000fe20003800200 */
[----:B------:R-:W-:Y:S02]  /*1cb0*/  MOV R2, R8 ;  /* 0x0000000800027202 */ /* 0x000fe40000000f00 */
[----:B------:R-:W-:-:S02]  /*1cc0*/  LOP3.LUT R5, R7, 0x7ff00000, RZ, 0xc0, !PT ;  /* 0x7ff0000007057812 */ /* 0x000fc400078ec0ff */
[----:B------:R-:W-:Y:S01]  /*1cd0*/  MOV R13, 0x1ca00000 ;  /* 0x1ca00000000d7802 */ /* 0x000fe20000000f00 */
[----:B------:R-:W-:-:S04]  /*1ce0*/  @!P0 DMUL R2, R10, 8.98846567431157953865e+307 ;  /* 0x7fe000000a028828 */ /* 0x000fc80000000000 */
[----:B------:R-:W-:Y:S02]  /*1cf0*/  @!P2 LOP3.LUT R8, R11, 0x7ff00000, RZ, 0xc0, !PT ;  /* 0x7ff000000b08a812 */ /* 0x000fe400078ec0ff */
[----:B------:R-:W0:Y:S02]  /*1d00*/  MUFU.RCP64H R17, R3 ;  /* 0x0000000300117308 */ /* 0x000e240000001800 */
[----:B------:R-:W-:Y:S01]  /*1d10*/  @!P2 ISETP.GE.U32.AND P3, PT, R5, R8, PT ;  /* 0x000000080500a20c */ /* 0x000fe20003f66070 */
[----:B------:R-:W-:Y:S01]  /*1d20*/  IMAD.MOV.U32 R8, RZ, RZ, R6 ;  /* 0x000000ffff087224 */ /* 0x000fe200078e0006 */
[----:B0-----:R-:W-:-:S08]  /*1d30*/  DFMA R14, R16, -R2, 1 ;  /* 0x3ff00000100e742b */ /* 0x001fd00000000802 */
[----:B------:R-:W-:Y:S01]  /*1d40*/  DFMA R18, R14, R14, R14 ;  /* 0x0000000e0e12722b */ /* 0x000fe2000000000e */
[----:B------:R-:W-:Y:S02]  /*1d50*/  LOP3.LUT R14, R9, 0x7ff00000, RZ, 0xc0, !PT ;  /* 0x7ff00000090e7812 */ /* 0x000fe400078ec0ff */
[----:B------:R-:W-:Y:S02]  /*1d60*/  @!P2 SEL R15, R13, 0x63400000, !P3 ;  /* 0x634000000d0fa807 */ /* 0x000fe40005800000 */
[----:B------:R-:W-:Y:S02]  /*1d70*/  ISETP.GE.U32.AND P1, PT, R5, R14, PT ;  /* 0x0000000e0500720c */ /* 0x000fe40003f26070 */
[----:B------:R-:W-:Y:S01]  /*1d80*/  @!P2 LOP3.LUT R15, R15, 0x80000000, R7, 0xf8, !PT ;  /* 0x800000000f0fa812 */ /* 0x000fe200078ef807 */
[----:B------:R-:W-:Y:S01]  /*1d90*/  DFMA R16, R16, R18, R16 ;  /* 0x000000121010722b */ /* 0x000fe20000000010 */
[----:B------:R-:W-:Y:S02]  /*1da0*/  SEL R9, R13, 0x63400000, !P1 ;  /* 0x634000000d097807 */ /* 0x000fe40004800000 */
[----:B------:R-:W-:-:S02]  /*1db0*/  @!P2 LOP3.LUT R19, R15, 0x100000, RZ, 0xfc, !PT ;  /* 0x001000000f13a812 */ /* 0x000fc400078efcff */
[----:B------:R-:W-:Y:S02]  /*1dc0*/  LOP3.LUT R9, R9, 0x800fffff, R7, 0xf8, !PT ;  /* 0x800fffff09097812 */ /* 0x000fe400078ef807 */
[----:B------:R-:W-:Y:S01]  /*1dd0*/  @!P2 MOV R18, RZ ;  /* 0x000000ff0012a202 */ /* 0x000fe20000000f00 */
[----:B------:R-:W-:-:S05]  /*1de0*/  DFMA R20, R16, -R2, 1 ;  /* 0x3ff000001014742b */ /* 0x000fca0000000802 */
[----:B------:R-:W-:-:S03]  /*1df0*/  @!P2 DFMA R8, R8, 2, -R18 ;  /* 0x400000000808a82b */ /* 0x000fc60000000812 */
[----:B------:R-:W-:Y:S01]  /*1e00*/  DFMA R16, R16, R20, R16 ;  /* 0x000000141010722b */ /* 0x000fe20000000010 */
[----:B------:R-:W-:Y:S01]  /*1e10*/  IMAD.MOV.U32 R21, RZ, RZ, R5 ;  /* 0x000000ffff157224 */ /* 0x000fe200078e0005 */
[----:B------:R-:W-:Y:S02]  /*1e20*/  MOV R20, R14 ;  /* 0x0000000e00147202 */ /* 0x000fe40000000f00 */
[----:B------:R-:W-:-:S03]  /*1e30*/  @!P0 LOP3.LUT R20, R3, 0x7ff00000, RZ, 0xc0, !PT ;  /* 0x7ff0000003148812 */ /* 0x000fc600078ec0ff */
[----:B------:R-:W-:Y:S01]  /*1e40*/  @!P2 LOP3.LUT R21, R9, 0x7ff00000, RZ, 0xc0, !PT ;  /* 0x7ff000000915a812 */ /* 0x000fe200078ec0ff */
[----:B------:R-:W-:Y:S01]  /*1e50*/  DMUL R18, R16, R8 ;  /* 0x0000000810127228 */ /* 0x000fe20000000000 */
[----:B------:R-:W-:-:S03]  /*1e60*/  IADD3 R23, PT, PT, R20, -0x1, RZ ;  /* 0xffffffff14177810 */ /* 0x000fc60007ffe0ff */
[----:B------:R-:W-:-:S04]  /*1e70*/  VIADD R22, R21, 0xffffffff ;  /* 0xffffffff15167836 */ /* 0x000fc80000000000 */
[----:B------:R-:W-:Y:S01]  /*1e80*/  DFMA R14, R18, -R2, R8 ;  /* 0x80000002120e722b */ /* 0x000fe20000000008 */
[----:B------:R-:W-:-:S04]  /*1e90*/  ISETP.GT.U32.AND P0, PT, R22, 0x7feffffe, PT ;  /* 0x7feffffe1600780c */ /* 0x000fc80003f04070 */
[----:B------:R-:W-:-:S03]  /*1ea0*/  ISETP.GT.U32.OR P0, PT, R23, 0x7feffffe, P0 ;  /* 0x7feffffe1700780c */ /* 0x000fc60000704470 */
[----:B------:R-:W-:-:S10]  /*1eb0*/  DFMA R14, R16, R14, R18 ;  /* 0x0000000e100e722b */ /* 0x000fd40000000012 */
[----:B------:R-:W-:Y:S05]  /*1ec0*/  @P0 BRA `(.L_x_63) ;  /* 0x00000000006c0947 */ /* 0x000fea0003800000 */
[----:B------:R-:W-:-:S04]  /*1ed0*/  LOP3.LUT R16, R11, 0x7ff00000, RZ, 0xc0, !PT ;  /* 0x7ff000000b107812 */ /* 0x000fc800078ec0ff */
[CC--:B------:R-:W-:Y:S02]  /*1ee0*/  VIADDMNMX R6, R5.reuse, -R16.reuse, 0xb9600000, !PT ;  /* 0xb960000005067446 */ /* 0x0c0fe40007800910 */
[----:B------:R-:W-:Y:S02]  /*1ef0*/  ISETP.GE.U32.AND P0, PT, R5, R16, PT ;  /* 0x000000100500720c */ /* 0x000fe40003f06070 */
[----:B------:R-:W-:Y:S02]  /*1f00*/  VIMNMX R6, PT, PT, R6, 0x46a00000, PT ;  /* 0x46a0000006067848 */ /* 0x000fe40003fe0100 */
[----:B------:R-:W-:-:S05]  /*1f10*/  SEL R5, R13, 0x63400000, !P0 ;  /* 0x634000000d057807 */ /* 0x000fca0004000000 */
[----:B------:R-:W-:Y:S02]  /*1f20*/  IMAD.IADD R5, R6, 0x1, -R5 ;  /* 0x0000000106057824 */ /* 0x000fe400078e0a05 */
[----:B------:R-:W-:-:S03]  /*1f30*/  IMAD.MOV.U32 R6, RZ, RZ, RZ ;  /* 0x000000ffff067224 */ /* 0x000fc600078e00ff */
[----:B------:R-:W-:-:S06]  /*1f40*/  IADD3 R7, PT, PT, R5, 0x7fe00000, RZ ;  /* 0x7fe0000005077810 */ /* 0x000fcc0007ffe0ff */
[----:B------:R-:W-:-:S10]  /*1f50*/  DMUL R16, R14, R6 ;  /* 0x000000060e107228 */ /* 0x000fd40000000000 */
[----:B------:R-:W-:-:S13]  /*1f60*/  FSETP.GTU.AND P0, PT, |R17|, 1.469367938527859385e-39, PT ;  /* 0x001000001100780b */ /* 0x000fda0003f0c200 */
[----:B------:R-:W-:Y:S05]  /*1f70*/  @P0 BRA `(.L_x_64) ;  /* 0x0000000000940947 */ /* 0x000fea0003800000 */
[----:B------:R-:W-:Y:S01]  /*1f80*/  DFMA R2, R14, -R2, R8 ;  /* 0x800000020e02722b */ /* 0x000fe20000000008 */
[----:B------:R-:W-:-:S09]  /*1f90*/  MOV R6, RZ ;  /* 0x000000ff00067202 */ /* 0x000fd20000000f00 */
[C---:B------:R-:W-:Y:S02]  /*1fa0*/  FSETP.NEU.AND P0, PT, R3.reuse, RZ, PT ;  /* 0x000000ff0300720b */ /* 0x040fe40003f0d000 */
[----:B------:R-:W-:-:S04]  /*1fb0*/  LOP3.LUT R11, R3, 0x80000000, R11, 0x48, !PT ;  /* 0x80000000030b7812 */ /* 0x000fc800078e480b */
[----:B------:R-:W-:-:S07]  /*1fc0*/  LOP3.LUT R7, R11, R7, RZ, 0xfc, !PT ;  /* 0x000000070b077212 */ /* 0x000fce00078efcff */
[----:B------:R-:W-:Y:S05]  /*1fd0*/  @!P0 BRA `(.L_x_64) ;  /* 0x00000000007c8947 */ /* 0x000fea0003800000 */
[----:B------:R-:W-:Y:S01]  /*1fe0*/  IMAD.MOV R3, RZ, RZ, -R5 ;  /* 0x000000ffff037224 */ /* 0x000fe200078e0a05 */
[----:B------:R-:W-:Y:S01]  /*1ff0*/  MOV R2, RZ ;  /* 0x000000ff00027202 */ /* 0x000fe20000000f00 */
[----:B------:R-:W-:-:S05]  /*2000*/  DMUL.RP R6, R14, R6 ;  /* 0x000000060e067228 */ /* 0x000fca0000008000 */
[----:B------:R-:W-:-:S05]  /*2010*/  DFMA R2, R16, -R2, R14 ;  /* 0x800000021002722b */ /* 0x000fca000000000e */
[----:B------:R-:W-:Y:S02]  /*2020*/  LOP3.LUT R11, R7, R11, RZ, 0x3c, !PT ;  /* 0x0000000b070b7212 */ /* 0x000fe400078e3cff */
[----:B------:R-:W-:-:S04]  /*2030*/  IADD3 R2, PT, PT, -R5, -0x43300000, RZ ;  /* 0xbcd0000005027810 */ /* 0x000fc80007ffe1ff */
[----:B------:R-:W-:-:S04]  /*2040*/  FSETP.NEU.AND P0, PT, |R3|, R2, PT ;  /* 0x000000020300720b */ /* 0x000fc80003f0d200 */
[----:B------:R-:W-:Y:S02]  /*2050*/  FSEL R16, R6, R16, !P0 ;  /* 0x0000001006107208 */ /* 0x000fe40004000000 */
[----:B------:R-:W-:Y:S01]  /*2060*/  FSEL R17, R11, R17, !P0 ;  /* 0x000000110b117208 */ /* 0x000fe20004000000 */
[----:B------:R-:W-:Y:S06]  /*2070*/  BRA `(.L_x_64) ;  /* 0x0000000000547947 */ /* 0x000fec0003800000 */
.L_x_63:
[----:B------:R-:W-:-:S14]  /*2080*/  DSETP.NAN.AND P0, PT, R6, R6, PT ;  /* 0x000000060600722a */ /* 0x000fdc0003f08000 */
[----:B------:R-:W-:Y:S05]  /*2090*/  @P0 BRA `(.L_x_65) ;  /* 0x0000000000440947 */ /* 0x000fea0003800000 */
[----:B------:R-:W-:-:S14]  /*20a0*/  DSETP.NAN.AND P0, PT, R10, R10, PT ;  /* 0x0000000a0a00722a */ /* 0x000fdc0003f08000 */
[----:B------:R-:W-:Y:S05]  /*20b0*/  @P0 BRA `(.L_x_66) ;  /* 0x0000000000300947 */ /* 0x000fea0003800000 */
[----:B------:R-:W-:Y:S01]  /*20c0*/  ISETP.NE.AND P0, PT, R21, R20, PT ;  /* 0x000000141500720c */ /* 0x000fe20003f05270 */
[----:B------:R-:W-:Y:S01]  /*20d0*/  IMAD.MOV.U32 R16, RZ, RZ, 0x0 ;  /* 0x00000000ff107424 */ /* 0x000fe200078e00ff */
[----:B------:R-:W-:-:S11]  /*20e0*/  MOV R17, 0xfff80000 ;  /* 0xfff8000000117802 */ /* 0x000fd60000000f00 */
[----:B------:R-:W-:Y:S05]  /*20f0*/  @!P0 BRA `(.L_x_64) ;  /* 0x0000000000348947 */ /* 0x000fea0003800000 */
[----:B------:R-:W-:Y:S02]  /*2100*/  ISETP.NE.AND P0, PT, R21, 0x7ff00000, PT ;  /* 0x7ff000001500780c */ /* 0x000fe40003f05270 */
[----:B------:R-:W-:Y:S02]  /*2110*/  LOP3.LUT R17, R7, 0x80000000, R11, 0x48, !PT ;  /* 0x8000000007117812 */ /* 0x000fe400078e480b */
[----:B------:R-:W-:-:S13]  /*2120*/  ISETP.EQ.OR P0, PT, R20, RZ, !P0 ;  /* 0x000000ff1400720c */ /* 0x000fda0004702670 */
[----:B------:R-:W-:Y:S01]  /*2130*/  @P0 LOP3.LUT R2, R17, 0x7ff00000, RZ, 0xfc, !PT ;  /* 0x7ff0000011020812 */ /* 0x000fe200078efcff */
[----:B------:R-:W-:Y:S01]  /*2140*/  @!P0 IMAD.MOV.U32 R16, RZ, RZ, RZ ;  /* 0x000000ffff108224 */ /* 0x000fe200078e00ff */
[----:B------:R-:W-:-:S03]  /*2150*/  @P0 MOV R16, RZ ;  /* 0x000000ff00100202 */ /* 0x000fc60000000f00 */
[----:B------:R-:W-:Y:S01]  /*2160*/  @P0 IMAD.MOV.U32 R17, RZ, RZ, R2 ;  /* 0x000000ffff110224 */ /* 0x000fe200078e0002 */
[----:B------:R-:W-:Y:S06]  /*2170*/  BRA `(.L_x_64) ;  /* 0x0000000000147947 */ /* 0x000fec0003800000 */
.L_x_66:
[----:B------:R-:W-:Y:S02]  /*2180*/  LOP3.LUT R17, R11, 0x80000, RZ, 0xfc, !PT ;  /* 0x000800000b117812 */ /* 0x000fe400078efcff */
[----:B------:R-:W-:Y:S01]  /*2190*/  MOV R16, R10 ;  /* 0x0000000a00107202 */ /* 0x000fe20000000f00 */
[----:B------:R-:W-:Y:S06]  /*21a0*/  BRA `(.L_x_64) ;  /* 0x0000000000087947 */ /* 0x000fec0003800000 */
.L_x_65:
[----:B------:R-:W-:Y:S01]  /*21b0*/  LOP3.LUT R17, R7, 0x80000, RZ, 0xfc, !PT ;  /* 0x0008000007117812 */ /* 0x000fe200078efcff */
[----:B------:R-:W-:-:S07]  /*21c0*/  IMAD.MOV.U32 R16, RZ, RZ, R6 ;  /* 0x000000ffff107224 */ /* 0x000fce00078e0006 */
.L_x_64:
[----:B------:R-:W-:Y:S05]  /*21d0*/  BSYNC.RECONVERGENT B1 ;  /* 0x0000000000017941 */ /* 0x000fea0003800200 */
.L_x_62:
[----:B------:R-:W-:Y:S01]  /*21e0*/  HFMA2 R13, -RZ, RZ, 0, 0 ;  /* 0x00000000ff0d7431 */ /* 0x000fe200000001ff */
[----:B------:R-:W-:Y:S01]  /*21f0*/  MOV R2, R16 ;  /* 0x0000001000027202 */ /* 0x000fe20000000f00 */
[----:B------:R-:W-:Y:S02]  /*2200*/  IMAD.MOV.U32 R3, RZ, RZ, R17 ;  /* 0x000000ffff037224 */ /* 0x000fe400078e0011 */
[----:B------:R-:W-:Y:S05]  /*2210*/  RET.REL.NODEC R12 `(_Z12computeScoreP10termvectorPjyP6scores) ;  /* 0xffffffdc0c787950 */ /* 0x000fea0003c3ffff */
        .weak           $__internal_1_$__cuda_sm20_dsqrt_rn_f64_mediumpath_v1
        .type           $__internal_1_$__cuda_sm20_dsqrt_rn_f64_mediumpath_v1,@function
        .size           $__internal_1_$__cuda_sm20_dsqrt_rn_f64_mediumpath_v1,(.L_x_110 - $__internal_1_$__cuda_sm20_dsqrt_rn_f64_mediumpath_v1)
$__internal_1_$__cuda_sm20_dsqrt_rn_f64_mediumpath_v1:
[----:B------:R-:W-:Y:S01]  /*2220*/  ISETP.GE.U32.AND P0, PT, R12, -0x3400000, PT ;  /* 0xfcc000000c00780c */ /* 0x000fe20003f06070 */
[----:B------:R-:W-:Y:S01]  /*2230*/  BSSY.RECONVERGENT B1, `(.L_x_67) ;  /* 0x0000024000017945 */ /* 0x000fe20003800200 */
[----:B------:R-:W-:-:S11]  /*2240*/  IMAD.MOV.U32 R21, RZ, RZ, R11 ;  /* 0x000000ffff157224 */ /* 0x000fd600078e000b */
[----:B------:R-:W-:Y:S05]  /*2250*/  @!P0 BRA `(.L_x_68) ;  /* 0x0000000000208947 */ /* 0x000fea0003800000 */
[----:B------:R-:W-:-:S10]  /*2260*/  DFMA.RM R12, R18, R14, R20 ;  /* 0x0000000e120c722b */ /* 0x000fd40000004014 */
[----:B------:R-:W-:-:S04]  /*2270*/  IADD3 R14, P0, PT, R12, 0x1, RZ ;  /* 0x000000010c0e7810 */ /* 0x000fc80007f1e0ff */
[----:B------:R-:W-:-:S06]  /*2280*/  IADD3.X R15, PT, PT, RZ, R13, RZ, P0, !PT ;  /* 0x0000000dff0f7210 */ /* 0x000fcc00007fe4ff */
[----:B------:R-:W-:-:S08]  /*2290*/  DFMA.RP R16, -R12, R14, R16 ;  /* 0x0000000e0c10722b */ /* 0x000fd00000008110 */
[----:B------:R-:W-:-:S06]  /*22a0*/  DSETP.GT.AND P0, PT, R16, RZ, PT ;  /* 0x000000ff1000722a */ /* 0x000fcc0003f04000 */
[----:B------:R-:W-:Y:S02]  /*22b0*/  FSEL R12, R14, R12, P0 ;  /* 0x0000000c0e0c7208 */ /* 0x000fe40000000000 */
[----:B------:R-:W-:Y:S01]  /*22c0*/  FSEL R13, R15, R13, P0 ;  /* 0x0000000d0f0d7208 */ /* 0x000fe20000000000 */
[----:B------:R-:W-:Y:S06]  /*22d0*/  BRA `(.L_x_69) ;  /* 0x0000000000647947 */ /* 0x000fec0003800000 */
.L_x_68:
[----:B------:R-:W-:-:S14]  /*22e0*/  DSETP.NE.AND P0, PT, R16, RZ, PT ;  /* 0x000000ff1000722a */ /* 0x000fdc0003f05000 */
[----:B------:R-:W-:Y:S05]  /*22f0*/  @!P0 BRA `(.L_x_70) ;  /* 0x0000000000588947 */ /* 0x000fea0003800000 */
[----:B------:R-:W-:-:S13]  /*2300*/  ISETP.GE.AND P0, PT, R17, RZ, PT ;  /* 0x000000ff1100720c */ /* 0x000fda0003f06270 */
[----:B------:R-:W-:Y:S01]  /*2310*/  @!P0 IMAD.MOV.U32 R12, RZ, RZ, 0x0 ;  /* 0x00000000ff0c8424 */ /* 0x000fe200078e00ff */
[----:B------:R-:W-:Y:S01]  /*2320*/  @!P0 MOV R13, 0xfff80000 ;  /* 0xfff80000000d8802 */ /* 0x000fe20000000f00 */
[----:B------:R-:W-:Y:S06]  /*2330*/  @!P0 BRA `(.L_x_69) ;  /* 0x00000000004c8947 */ /* 0x000fec0003800000 */
[----:B------:R-:W-:-:S13]  /*2340*/  ISETP.GT.AND P0, PT, R17, 0x7fefffff, PT ;  /* 0x7fefffff1100780c */ /* 0x000fda0003f04270 */
[----:B------:R-:W-:Y:S05]  /*2350*/  @P0 BRA `(.L_x_70) ;  /* 0x0000000000400947 */ /* 0x000fea0003800000 */
[----:B------:R-:W-:Y:S01]  /*2360*/  DMUL R16, R16, 8.11296384146066816958e+31 ;  /* 0x4690000010107828 */ /* 0x000fe20000000000 */
[----:B------:R-:W-:Y:S01]  /*2370*/  IMAD.MOV.U32 R12, RZ, RZ, RZ ;  /* 0x000000ffff0c7224 */ /* 0x000fe200078e00ff */
[----:B------:R-:W-:Y:S01]  /*2380*/  MOV R18, 0x0 ;  /* 0x0000000000127802 */ /* 0x000fe20000000f00 */
[----:B------:R-:W-:-:S03]  /*2390*/  IMAD.MOV.U32 R19, RZ, RZ, 0x3fd80000 ;  /* 0x3fd80000ff137424 */ /* 0x000fc600078e00ff */
[----:B------:R-:W0:Y:S02]  /*23a0*/  MUFU.RSQ64H R13, R17 ;  /* 0x00000011000d7308 */ /* 0x000e240000001c00 */
[----:B0-----:R-:W-:-:S08]  /*23b0*/  DMUL R14, R12, R12 ;  /* 0x0000000c0c0e7228 */ /* 0x001fd00000000000 */
[----:B------:R-:W-:-:S08]  /*23c0*/  DFMA R14, R16, -R14, 1 ;  /* 0x3ff00000100e742b */ /* 0x000fd0000000080e */
[----:B------:R-:W-:Y:S02]  /*23d0*/  DFMA R18, R14, R18, 0.5 ;  /* 0x3fe000000e12742b */ /* 0x000fe40000000012 */
[----:B------:R-:W-:-:S08]  /*23e0*/  DMUL R14, R12, R14 ;  /* 0x0000000e0c0e7228 */ /* 0x000fd00000000000 */
[----:B------:R-:W-:-:S08]  /*23f0*/  DFMA R14, R18, R14, R12 ;  /* 0x0000000e120e722b */ /* 0x000fd0000000000c */
[----:B------:R-:W-:Y:S02]  /*2400*/  DMUL R12, R16, R14 ;  /* 0x0000000e100c7228 */ /* 0x000fe40000000000 */
[----:B------:R-:W-:-:S06]  /*2410*/  IADD3 R15, PT, PT, R15, -0x100000, RZ ;  /* 0xfff000000f0f7810 */ /* 0x000fcc0007ffe0ff */
[----:B------:R-:W-:-:S08]  /*2420*/  DFMA R18, R12, -R12, R16 ;  /* 0x8000000c0c12722b */ /* 0x000fd00000000010 */
[----:B------:R-:W-:-:S10]  /*2430*/  DFMA R12, R14, R18, R12 ;  /* 0x000000120e0c722b */ /* 0x000fd4000000000c */
[----:B------:R-:W-:Y:S01]  /*2440*/  VIADD R13, R13, 0xfcb00000 ;  /* 0xfcb000000d0d7836 */ /* 0x000fe20000000000 */
[----:B------:R-:W-:Y:S06]  /*2450*/  BRA `(.L_x_69) ;  /* 0x0000000000047947 */ /* 0x000fec0003800000 */
.L_x_70:
[----:B------:R-:W-:-:S11]  /*2460*/  DADD R12, R16, R16 ;  /* 0x00000000100c7229 */ /* 0x000fd60000000010 */
.L_x_69:
[----:B------:R-:W-:Y:S05]  /*2470*/  BSYNC.RECONVERGENT B1 ;  /* 0x0000000000017941 */ /* 0x000fea0003800200 */
.L_x_67:
[----:B------:R-:W-:-:S04]  /*2480*/  MOV R11, 0x0 ;  /* 0x00000000000b7802 */ /* 0x000fc80000000f00 */
[----:B------:R-:W-:Y:S05]  /*2490*/  RET.REL.NODEC R10 `(_Z12computeScoreP10termvectorPjyP6scores) ;  /* 0xffffffd80ad87950 */ /* 0x000fea0003c3ffff */
.L_x_71:
        /* <DEDUP_REMOVED lines=14> */
.L_x_110:


//--------------------- .text._Z2sqPhyyyP6scoresPjP10termvectorS2_ --------------------------
	.section	.text._Z2sqPhyyyP6scoresPjP10termvectorS2_,"ax",@progbits
	.align	128
        .global         _Z2sqPhyyyP6scoresPjP10termvectorS2_
        .type           _Z2sqPhyyyP6scoresPjP10termvectorS2_,@function
        .size           _Z2sqPhyyyP6scoresPjP10termvectorS2_,(.L_x_114 - _Z2sqPhyyyP6scoresPjP10termvectorS2_)
        .other          _Z2sqPhyyyP6scoresPjP10termvectorS2_,@"STO_CUDA_ENTRY STV_DEFAULT"
_Z2sqPhyyyP6scoresPjP10termvectorS2_:
.text._Z2sqPhyyyP6scoresPjP10termvectorS2_:
[----:B------:R-:W0:Y:S01]  /*0000*/  LDC R1, c[0x0][0x37c] ;  /* 0x0000df00ff017b82 */ /* 0x000e220000000800 */
[----:B------:R-:W1:Y:S07]  /*0010*/  S2R R0, SR_TID.X ;  /* 0x0000000000007919 */ /* 0x000e6e0000002100 */
[----:B------:R-:W1:Y:S01]  /*0020*/  S2UR UR4, SR_CTAID.X ;  /* 0x00000000000479c3 */ /* 0x000e620000002500 */
[----:B------:R-:W2:Y:S07]  /*0030*/  LDCU.64 UR6, c[0x0][0x390] ;  /* 0x00007200ff0677ac */ /* 0x000eae0008000a00 */
[----:B------:R-:W1:Y:S02]  /*0040*/  LDC R19, c[0x0][0x360] ;  /* 0x0000d800ff137b82 */ /* 0x000e640000000800 */
[----:B-1----:R-:W-:-:S05]  /*0050*/  IMAD R19, R19, UR4, R0 ;  /* 0x0000000413137c24 */ /* 0x002fca000f8e0200 */
[----:B--2---:R-:W-:-:S04]  /*0060*/  ISETP.GE.U32.AND P0, PT, R19, UR6, PT ;  /* 0x0000000613007c0c */ /* 0x004fc8000bf06070 */
[----:B------:R-:W-:-:S13]  /*0070*/  ISETP.GE.U32.AND.EX P0, PT, RZ, UR7, PT, P0 ;  /* 0x00000007ff007c0c */ /* 0x000fda000bf06100 */
[----:B0-----:R-:W-:Y:S05]  /*0080*/  @P0 EXIT ;  /* 0x000000000000094d */ /* 0x001fea0003800000 */
[----:B------:R-:W0:Y:S01]  /*0090*/  LDCU.64 UR4, c[0x0][0x398] ;  /* 0x00007300ff0477ac */ /* 0x000e220008000a00 */
[----:B------:R-:W-:Y:S01]  /*00a0*/  VIADD R5, R19, 0x1 ;  /* 0x0000000113057836 */ /* 0x000fe20000000000 */
[----:B------:R-:W-:Y:S01]  /*00b0*/  BSSY.RECONVERGENT B0, `(.L_x_72) ;  /* 0x0000050000007945 */ /* 0x000fe20003800200 */
[----:B------:R-:W1:Y:S01]  /*00c0*/  LDCU.64 UR6, c[0x0][0x388] ;  /* 0x00007100ff0677ac */ /* 0x000e620008000a00 */
[----:B------:R-:W2:Y:S01]  /*00d0*/  LDCU.64 UR36, c[0x0][0x358] ;  /* 0x00006b00ff2477ac */ /* 0x000ea20008000a00 */
[----:B------:R-:W3:Y:S01]  /*00e0*/  LDCU.64 UR8, c[0x0][0x380] ;  /* 0x00007000ff0877ac */ /* 0x000ee20008000a00 */
[----:B------:R-:W4:Y:S01]  /*00f0*/  LDCU.64 UR10, c[0x0][0x380] ;  /* 0x00007000ff0a77ac */ /* 0x000f220008000a00 */
[----:B0-----:R-:W-:-:S04]  /*0100*/  IMAD.WIDE.U32 R2, R5, UR4, RZ ;  /* 0x0000000405027c25 */ /* 0x001fc8000f8e00ff */
[----:B------:R-:W-:Y:S01]  /*0110*/  IMAD R5, R5, UR5, R3 ;  /* 0x0000000505057c24 */ /* 0x000fe2000f8e0203 */
[----:B-1----:R-:W-:-:S04]  /*0120*/  ISETP.LT.U32.AND P0, PT, R2, UR6, PT ;  /* 0x0000000602007c0c */ /* 0x002fc8000bf01070 */
[----:B------:R-:W-:Y:S01]  /*0130*/  ISETP.LT.U32.AND.EX P0, PT, R5, UR7, PT, P0 ;  /* 0x0000000705007c0c */ /* 0x000fe2000bf01100 */
[----:B------:R-:W-:-:S03]  /*0140*/  IMAD R5, R19, UR4, RZ ;  /* 0x0000000413057c24 */ /* 0x000fc6000f8e02ff */
[----:B------:R-:W-:-:S04]  /*0150*/  SEL R0, R2, UR6, P0 ;  /* 0x0000000602007c07 */ /* 0x000fc80008000000 */
[----:B------:R-:W-:-:S13]  /*0160*/  ISETP.GE.U32.AND P0, PT, R5, R0, PT ;  /* 0x000000000500720c */ /* 0x000fda0003f06070 */
[----:B--234-:R-:W-:Y:S05]  /*0170*/  @P0 BRA `(.L_x_73) ;  /* 0x00000004000c0947 */ /* 0x01cfea0003800000 */
[----:B------:R-:W-:Y:S01]  /*0180*/  IMAD.IADD R2, R0, 0x1, -R5 ;  /* 0x0000000100027824 */ /* 0x000fe200078e0a05 */
[----:B------:R-:W-:Y:S01]  /*0190*/  BSSY.RECONVERGENT B1, `(.L_x_74) ;  /* 0x0000016000017945 */ /* 0x000fe20003800200 */
[----:B------:R-:W-:-:S03]  /*01a0*/  IMAD.IADD R3, R5, 0x1, -R0 ;  /* 0x0000000105037824 */ /* 0x000fc600078e0a00 */
[----:B------:R-:W-:Y:S02]  /*01b0*/  LOP3.LUT P0, R4, R2, 0x3, RZ, 0xc0, !PT ;  /* 0x0000000302047812 */ /* 0x000fe4000780c0ff */
[----:B------:R-:W-:-:S11]  /*01c0*/  ISETP.GT.U32.AND P2, PT, R3, -0x4, PT ;  /* 0xfffffffc0300780c */ /* 0x000fd60003f44070 */
[----:B------:R-:W-:Y:S05]  /*01d0*/  @!P0 BRA `(.L_x_75) ;  /* 0x0000000000448947 */ /* 0x000fea0003800000 */
[----:B------:R-:W-:-:S07]  /*01e0*/  IMAD.MOV.U32 R7, RZ, RZ, RZ ;  /* 0x000000ffff077224 */ /* 0x000fce00078e00ff */
.L_x_76:
[----:B------:R-:W-:-:S05]  /*01f0*/  IADD3 R2, P0, PT, R5, UR8, RZ ;  /* 0x0000000805027c10 */ /* 0x000fca000ff1e0ff */
[----:B------:R-:W-:-:S05]  /*0200*/  IMAD.X R3, RZ, RZ, UR9, P0 ;  /* 0x00000009ff037e24 */ /* 0x000fca00080e06ff */
[----:B------:R-:W2:Y:S01]  /*0210*/  LDG.E.U8 R6, desc[UR36][R2.64] ;  /* 0x0000002402067981 */ /* 0x000ea2000c1e1100 */
[----:B------:R-:W-:Y:S01]  /*0220*/  UMOV UR4, 0x1 ;  /* 0x0000000100047882 */ /* 0x000fe20000000000 */
[----:B------:R-:W-:Y:S02]  /*0230*/  VIADD R7, R7, 0x1 ;  /* 0x0000000107077836 */ /* 0x000fe40000000000 */
[----:B------:R-:W-:Y:S02]  /*0240*/  IMAD.U32 R9, RZ, RZ, UR4 ;  /* 0x00000004ff097e24 */ /* 0x000fe4000f8e00ff */
[----:B------:R-:W-:-:S03]  /*0250*/  VIADD R5, R5, 0x1 ;  /* 0x0000000105057836 */ /* 0x000fc60000000000 */
[----:B--2---:R-:W-:Y:S02]  /*0260*/  SHF.L.U64.HI R8, R9, R6, RZ ;  /* 0x0000000609087219 */ /* 0x004fe400000102ff */
[----:B------:R-:W-:Y:S01]  /*0270*/  ISETP.GT.U32.AND P1, PT, R6, 0x3a, PT ;  /* 0x0000003a0600780c */ /* 0x000fe20003f24070 */
[----:B------:R-:W-:Y:S01]  /*0280*/  IMAD.MOV.U32 R6, RZ, RZ, 0x20 ;  /* 0x00000020ff067424 */ /* 0x000fe200078e00ff */
[----:B------:R-:W-:Y:S02]  /*0290*/  LOP3.LUT P0, RZ, R8, 0x4007300, RZ, 0xc0, !PT ;  /* 0x0400730008ff7812 */ /* 0x000fe4000780c0ff */
[----:B------:R-:W-:-:S04]  /*02a0*/  ISETP.GT.U32.AND.EX P1, PT, RZ, RZ, PT, P1 ;  /* 0x000000ffff00720c */ /* 0x000fc80003f24110 */
[----:B------:R-:W-:-:S13]  /*02b0*/  PLOP3.LUT P0, PT, P1, P0, PT, 0xf2, 0x2f ;  /* 0x00000000002f781c */ /* 0x000fda0000f01e72 */
[----:B------:R0:W-:Y:S01]  /*02c0*/  @!P0 STG.E.U8 desc[UR36][R2.64], R6 ;  /* 0x0000000602008986 */ /* 0x0001e2000c101124 */
[----:B------:R-:W-:-:S13]  /*02d0*/  ISETP.NE.AND P0, PT, R7, R4, PT ;  /* 0x000000040700720c */ /* 0x000fda0003f05270 */
[----:B0-----:R-:W-:Y:S05]  /*02e0*/  @P0 BRA `(.L_x_76) ;  /* 0xfffffffc00c00947 */ /* 0x001fea000383ffff */
.L_x_75:
[----:B------:R-:W-:Y:S05]  /*02f0*/  BSYNC.RECONVERGENT B1 ;  /* 0x0000000000017941 */ /* 0x000fea0003800200 */
.L_x_74:
[----:B------:R-:W-:Y:S05]  /*0300*/  @P2 BRA `(.L_x_73) ;  /* 0x0000000000a82947 */ /* 0x000fea0003800000 */
.L_x_77:
[----:B------:R-:W-:-:S05]  /*0310*/  IADD3 R2, P0, PT, R5, UR10, RZ ;  /* 0x0000000a05027c10 */ /* 0x000fca000ff1e0ff */
[----:B------:R-:W-:-:S05]  /*0320*/  IMAD.X R3, RZ, RZ, UR11, P0 ;  /* 0x0000000bff037e24 */ /* 0x000fca00080e06ff */
[----:B------:R-:W2:Y:S04]  /*0330*/  LDG.E.U8 R4, desc[UR36][R2.64] ;  /* 0x0000002402047981 */ /* 0x000ea8000c1e1100 */
[----:B------:R-:W3:Y:S04]  /*0340*/  LDG.E.U8 R6, desc[UR36][R2.64+0x1] ;  /* 0x0000012402067981 */ /* 0x000ee8000c1e1100 */
[----:B------:R-:W4:Y:S04]  /*0350*/  LDG.E.U8 R7, desc[UR36][R2.64+0x2] ;  /* 0x0000022402077981 */ /* 0x000f28000c1e1100 */
[----:B------:R-:W5:Y:S01]  /*0360*/  LDG.E.U8 R8, desc[UR36][R2.64+0x3] ;  /* 0x0000032402087981 */ /* 0x000f62000c1e1100 */
[----:B------:R-:W-:Y:S01]  /*0370*/  UMOV UR4, 0x1 ;  /* 0x0000000100047882 */ /* 0x000fe20000000000 */
[----:B------:R-:W-:-:S02]  /*0380*/  VIADD R5, R5, 0x4 ;  /* 0x0000000405057836 */ /* 0x000fc40000000000 */
[----:B------:R-:W-:Y:S02]  /*0390*/  IMAD.U32 R9, RZ, RZ, UR4 ;  /* 0x00000004ff097e24 */ /* 0x000fe4000f8e00ff */
[----:B------:R-:W-:Y:S02]  /*03a0*/  IMAD.U32 R11, RZ, RZ, UR4 ;  /* 0x00000004ff0b7e24 */ /* 0x000fe4000f8e00ff */
[----:B------:R-:W-:Y:S01]  /*03b0*/  IMAD.U32 R10, RZ, RZ, UR4 ;  /* 0x00000004ff0a7e24 */ /* 0x000fe2000f8e00ff */
[----:B--2---:R-:W-:Y:S02]  /*03c0*/  SHF.L.U64.HI R9, R9, R4, RZ ;  /* 0x0000000409097219 */ /* 0x004fe400000102ff */
[----:B------:R-:W-:Y:S02]  /*03d0*/  ISETP.GT.U32.AND P4, PT, R4, 0x3a, PT ;  /* 0x0000003a0400780c */ /* 0x000fe40003f84070 */
[----:B------:R-:W-:Y:S01]  /*03e0*/  LOP3.LUT P3, RZ, R9, 0x4007300, RZ, 0xc0, !PT ;  /* 0x0400730009ff7812 */ /* 0x000fe2000786c0ff */
[----:B------:R-:W-:Y:S01]  /*03f0*/  IMAD.U32 R9, RZ, RZ, UR4 ;  /* 0x00000004ff097e24 */ /* 0x000fe2000f8e00ff */
[----:B---3--:R-:W-:-:S02]  /*0400*/  SHF.L.U64.HI R4, R11, R6, RZ ;  /* 0x000000060b047219 */ /* 0x008fc400000102ff */
[----:B------:R-:W-:Y:S02]  /*0410*/  ISETP.GT.U32.AND P5, PT, R6, 0x3a, PT ;  /* 0x0000003a0600780c */ /* 0x000fe40003fa4070 */
[----:B------:R-:W-:Y:S02]  /*0420*/  LOP3.LUT P0, RZ, R4, 0x4007300, RZ, 0xc0, !PT ;  /* 0x0400730004ff7812 */ /* 0x000fe4000780c0ff */
[----:B------:R-:W-:Y:S02]  /*0430*/  ISETP.GT.U32.AND.EX P4, PT, RZ, RZ, PT, P4 ;  /* 0x000000ffff00720c */ /* 0x000fe40003f84140 */
[----:B----4-:R-:W-:Y:S02]  /*0440*/  SHF.L.U64.HI R6, R10, R7, RZ ;  /* 0x000000070a067219 */ /* 0x010fe400000102ff */
[----:B------:R-:W-:Y:S01]  /*0450*/  ISETP.GT.U32.AND P6, PT, R7, 0x3a, PT ;  /* 0x0000003a0700780c */ /* 0x000fe20003fc4070 */
[----:B------:R-:W-:Y:S01]  /*0460*/  IMAD.MOV.U32 R7, RZ, RZ, 0x20 ;  /* 0x00000020ff077424 */ /* 0x000fe200078e00ff */
[----:B-----5:R-:W-:-:S02]  /*0470*/  SHF.L.U64.HI R4, R9, R8, RZ ;  /* 0x0000000809047219 */ /* 0x020fc400000102ff */
[----:B------:R-:W-:Y:S01]  /*0480*/  ISETP.GT.U32.AND P2, PT, R8, 0x3a, PT ;  /* 0x0000003a0800780c */ /* 0x000fe20003f44070 */
[----:B------:R-:W-:Y:S01]  /*0490*/  IMAD.MOV.U32 R8, RZ, RZ, 0x20 ;  /* 0x00000020ff087424 */ /* 0x000fe200078e00ff */
[----:B------:R-:W-:Y:S02]  /*04a0*/  PLOP3.LUT P3, PT, P4, P3, PT, 0xf2, 0x2f ;  /* 0x00000000002f781c */ /* 0x000fe40002767e72 */
[----:B------:R-:W-:Y:S01]  /*04b0*/  LOP3.LUT P1, RZ, R6, 0x4007300, RZ, 0xc0, !PT ;  /* 0x0400730006ff7812 */ /* 0x000fe2000782c0ff */
[----:B------:R-:W-:Y:S01]  /*04c0*/  IMAD.MOV.U32 R6, RZ, RZ, 0x20 ;  /* 0x00000020ff067424 */ /* 0x000fe200078e00ff */
[----:B------:R-:W-:Y:S01]  /*04d0*/  LOP3.LUT P4, RZ, R4, 0x4007300, RZ, 0xc0, !PT ;  /* 0x0400730004ff7812 */ /* 0x000fe2000788c0ff */
[----:B------:R-:W-:Y:S01]  /*04e0*/  IMAD.MOV.U32 R4, RZ, RZ, 0x20 ;  /* 0x00000020ff047424 */ /* 0x000fe200078e00ff */
[----:B------:R-:W-:Y:S02]  /*04f0*/  ISETP.GT.U32.AND.EX P6, PT, RZ, RZ, PT, P6 ;  /* 0x000000ffff00720c */ /* 0x000fe40003fc4160 */
[----:B------:R-:W-:-:S02]  /*0500*/  ISETP.GT.U32.AND.EX P2, PT, RZ, RZ, PT, P2 ;  /* 0x000000ffff00720c */ /* 0x000fc40003f44120 */
[----:B------:R-:W-:Y:S02]  /*0510*/  ISETP.GT.U32.AND.EX P5, PT, RZ, RZ, PT, P5 ;  /* 0x000000ffff00720c */ /* 0x000fe40003fa4150 */
[----:B------:R-:W-:Y:S01]  /*0520*/  PLOP3.LUT P1, PT, P6, P1, PT, 0xf2, 0x2f ;  /* 0x00000000002f781c */ /* 0x000fe20003723e72 */
[----:B------:R0:W-:Y:S01]  /*0530*/  @!P3 STG.E.U8 desc[UR36][R2.64], R4 ;  /* 0x000000040200b986 */ /* 0x0001e2000c101124 */
[----:B------:R-:W-:Y:S02]  /*0540*/  PLOP3.LUT P2, PT, P2, P4, PT, 0xf2, 0x2f ;  /* 0x00000000002f781c */ /* 0x000fe40001749e72 */
[----:B------:R-:W-:-:S09]  /*0550*/  PLOP3.LUT P0, PT, P5, P0, PT, 0xf2, 0x2f ;  /* 0x00000000002f781c */ /* 0x000fd20002f01e72 */
[----:B------:R0:W-:Y:S04]  /*0560*/  @!P1 STG.E.U8 desc[UR36][R2.64+0x2], R7 ;  /* 0x0000020702009986 */ /* 0x0001e8000c101124 */
[----:B------:R0:W-:Y:S04]  /*0570*/  @!P2 STG.E.U8 desc[UR36][R2.64+0x3], R8 ;  /* 0x000003080200a986 */ /* 0x0001e8000c101124 */
[----:B------:R0:W-:Y:S01]  /*0580*/  @!P0 STG.E.U8 desc[UR36][R2.64+0x1], R6 ;  /* 0x0000010602008986 */ /* 0x0001e2000c101124 */
[----:B------:R-:W-:-:S13]  /*0590*/  ISETP.NE.AND P0, PT, R5, R0, PT ;  /* 0x000000000500720c */ /* 0x000fda0003f05270 */
[----:B0-----:R-:W-:Y:S05]  /*05a0*/  @P0 BRA `(.L_x_77) ;  /* 0xfffffffc00580947 */ /* 0x001fea000383ffff */
.L_x_73:
[----:B------:R-:W-:Y:S05]  /*05b0*/  BSYNC.RECONVERGENT B0 ;  /* 0x0000000000007941 */ /* 0x000fea0003800200 */
.L_x_72:
[----:B------:R-:W0:Y:S01]  /*05c0*/  LDC.64 R2, c[0x0][0x388] ;  /* 0x0000e200ff027b82 */ /* 0x000e220000000a00 */
[----:B------:R-:W1:Y:S07]  /*05d0*/  LDCU.64 UR4, c[0x0][0x398] ;  /* 0x00007300ff0477ac */ /* 0x000e6e0008000a00 */
[----:B------:R-:W-:Y:S01]  /*05e0*/  BAR.SYNC.DEFER_BLOCKING 0x0 ;  /* 0x0000000000007b1d */ /* 0x000fe20000010000 */
[----:B------:R-:W-:Y:S01]  /*05f0*/  IADD3 R5, P0, PT, RZ, -R19, RZ ;  /* 0x80000013ff057210 */ /* 0x000fe20007f1e0ff */
[----:B------:R-:W-:-:S02]  /*0600*/  IMAD.MOV.U32 R23, RZ, RZ, -0x1 ;  /* 0xffffffffff177424 */ /* 0x000fc400078e00ff */
[----:B------:R-:W-:Y:S02]  /*0610*/  IMAD.MOV.U32 R22, RZ, RZ, RZ ;  /* 0x000000ffff167224 */ /* 0x000fe400078e00ff */
[----:B------:R-:W-:Y:S02]  /*0620*/  IMAD.X R0, RZ, RZ, -0x1, P0 ;  /* 0xffffffffff007424 */ /* 0x000fe400000e06ff */
[----:B------:R-:W2:Y:S01]  /*0630*/  LDC.64 R16, c[0x0][0x380] ;  /* 0x0000e000ff107b82 */ /* 0x000ea20000000a00 */
[----:B------:R-:W-:Y:S07]  /*0640*/  BSSY.RECONVERGENT B9, `(.L_x_78) ;  /* 0x000006e000097945 */ /* 0x000fee0003800200 */
[----:B------:R-:W3:Y:S01]  /*0650*/  LDC.64 R28, c[0x0][0x3b0] ;  /* 0x0000ec00ff1c7b82 */ /* 0x000ee20000000a00 */
[----:B-1----:R-:W-:-:S02]  /*0660*/  IMAD R0, R0, UR4, RZ ;  /* 0x0000000400007c24 */ /* 0x002fc4000f8e02ff */
[----:B0-----:R-:W-:-:S04]  /*0670*/  IMAD.WIDE.U32 R2, R5, UR4, R2 ;  /* 0x0000000405027c25 */ /* 0x001fc8000f8e0002 */
[----:B------:R-:W-:Y:S01]  /*0680*/  IMAD R5, R5, UR5, R0 ;  /* 0x0000000505057c24 */ /* 0x000fe2000f8e0200 */
[----:B------:R-:W-:-:S03]  /*0690*/  ISETP.LT.U32.AND P0, PT, R2, UR4, PT ;  /* 0x0000000402007c0c */ /* 0x000fc6000bf01070 */
[----:B------:R-:W-:Y:S02]  /*06a0*/  IMAD.IADD R0, R3, 0x1, R5 ;  /* 0x0000000103007824 */ /* 0x000fe400078e0205 */
[----:B--2---:R-:W-:-:S03]  /*06b0*/  IMAD.WIDE.U32 R16, R19, UR4, R16 ;  /* 0x0000000413107c25 */ /* 0x004fc6000f8e0010 */
[----:B------:R-:W-:Y:S01]  /*06c0*/  ISETP.LT.U32.AND.EX P0, PT, R0, UR5, PT, P0 ;  /* 0x0000000500007c0c */ /* 0x000fe2000bf01100 */
[C---:B------:R-:W-:Y:S02]  /*06d0*/  IMAD R3, R19.reuse, 0x3e8, RZ ;  /* 0x000003e813037824 */ /* 0x040fe400078e02ff */
[----:B------:R-:W-:Y:S01]  /*06e0*/  IMAD R18, R19, UR5, R17 ;  /* 0x0000000513127c24 */ /* 0x000fe2000f8e0211 */
[----:B------:R-:W-:Y:S01]  /*06f0*/  SEL R2, R2, UR4, P0 ;  /* 0x0000000402027c07 */ /* 0x000fe20008000000 */
[----:B---3--:R-:W-:-:S03]  /*0700*/  IMAD.WIDE.U32 R28, R3, 0x10, R28 ;  /* 0x00000010031c7825 */ /* 0x008fc600078e001c */
[----:B------:R-:W-:-:S13]  /*0710*/  ISETP.NE.AND P0, PT, R2, RZ, PT ;  /* 0x000000ff0200720c */ /* 0x000fda0003f05270 */
[----:B------:R-:W-:Y:S05]  /*0720*/  @!P0 BRA `(.L_x_79) ;  /* 0x00000004007c8947 */ /* 0x000fea0003800000 */
[----:B------:R-:W-:Y:S01]  /*0730*/  IADD3 R24, P0, PT, R16, 0x1, RZ ;  /* 0x0000000110187810 */ /* 0x000fe20007f1e0ff */
[----:B------:R-:W-:Y:S02]  /*0740*/  IMAD.MOV.U32 R25, RZ, RZ, RZ ;  /* 0x000000ffff197224 */ /* 0x000fe400078e00ff */
[----:B------:R-:W-:Y:S02]  /*0750*/  IMAD.MOV.U32 R23, RZ, RZ, -0x1 ;  /* 0xffffffffff177424 */ /* 0x000fe400078e00ff */
[----:B------:R-:W-:Y:S02]  /*0760*/  IMAD.MOV.U32 R22, RZ, RZ, RZ ;  /* 0x000000ffff167224 */ /* 0x000fe400078e00ff */
[----:B------:R-:W-:-:S07]  /*0770*/  IMAD.X R26, RZ, RZ, R18, P0 ;  /* 0x000000ffff1a7224 */ /* 0x000fce00000e0612 */
.L_x_91:
[----:B01----:R-:W-:-:S05]  /*0780*/  IADD3 R4, P0, PT, R25, R16, RZ ;  /* 0x0000001019047210 */ /* 0x003fca0007f1e0ff */
[----:B------:R-:W-:-:S05]  /*0790*/  IMAD.X R5, RZ, RZ, R18, P0 ;  /* 0x000000ffff057224 */ /* 0x000fca00000e0612 */
[----:B------:R-:W2:Y:S01]  /*07a0*/  LDG.E.U8 R4, desc[UR36][R4.64] ;  /* 0x0000002404047981 */ /* 0x000ea2000c1e1100 */
[----:B------:R-:W-:Y:S01]  /*07b0*/  BSSY.RECONVERGENT B8, `(.L_x_80) ;  /* 0x0000053000087945 */ /* 0x000fe20003800200 */
[----:B------:R-:W-:Y:S01]  /*07c0*/  IMAD.MOV.U32 R27, RZ, RZ, R23 ;  /* 0x000000ffff1b7224 */ /* 0x000fe200078e0017 */
[----:B--2---:R-:W-:-:S13]  /*07d0*/  ISETP.NE.AND P0, PT, R4, 0x20, PT ;  /* 0x000000200400780c */ /* 0x004fda0003f05270 */
[----:B------:R-:W-:-:S04]  /*07e0*/  @P0 ISETP.NE.AND P1, PT, R23, -0x1, PT ;  /* 0xffffffff1700080c */ /* 0x000fc80003f25270 */
[----:B------:R-:W-:Y:S01]  /*07f0*/  @P0 SEL R23, R25, R23, !P1 ;  /* 0x0000001719170207 */ /* 0x000fe20004800000 */
[----:B------:R-:W-:Y:S08]  /*0800*/  @P0 BRA `(.L_x_81) ;  /* 0x0000000400340947 */ /* 0x000ff00003800000 */
[----:B------:R-:W-:Y:S01]  /*0810*/  ISETP.NE.AND P0, PT, R27, -0x1, PT ;  /* 0xffffffff1b00780c */ /* 0x000fe20003f05270 */
[----:B------:R-:W-:-:S12]  /*0820*/  IMAD.MOV.U32 R23, RZ, RZ, -0x1 ;  /* 0xffffffffff177424 */ /* 0x000fd800078e00ff */
[----:B------:R-:W-:Y:S05]  /*0830*/  @!P0 BRA `(.L_x_81) ;  /* 0x0000000400288947 */ /* 0x000fea0003800000 */
[----:B------:R-:W-:-:S13]  /*0840*/  ISETP.NE.AND P0, PT, R22, RZ, PT ;  /* 0x000000ff1600720c */ /* 0x000fda0003f05270 */
[----:B------:R-:W-:Y:S05]  /*0850*/  @!P0 BRA `(.L_x_82) ;  /* 0x0000000000a48947 */ /* 0x000fea0003800000 */
[----:B------:R-:W-:-:S05]  /*0860*/  IADD3 R4, P0, PT, R27, R16, RZ ;  /* 0x000000101b047210 */ /* 0x000fca0007f1e0ff */
[----:B------:R-:W-:-:S05]  /*0870*/  IMAD.X R5, RZ, RZ, R18, P0 ;  /* 0x000000ffff057224 */ /* 0x000fca00000e0612 */
[----:B------:R0:W5:Y:S01]  /*0880*/  LDG.E.U8 R0, desc[UR36][R4.64] ;  /* 0x0000002404007981 */ /* 0x000162000c1e1100 */
[----:B------:R-:W-:Y:S01]  /*0890*/  IADD3 R3, P0, PT, R27, R24, RZ ;  /* 0x000000181b037210 */ /* 0x000fe20007f1e0ff */
[----:B------:R-:W-:-:S04]  /*08a0*/  IMAD.MOV.U32 R9, RZ, RZ, RZ ;  /* 0x000000ffff097224 */ /* 0x000fc800078e00ff */
[----:B------:R-:W-:-:S08]  /*08b0*/  IMAD.X R8, RZ, RZ, R26, P0 ;  /* 0x000000ffff087224 */ /* 0x000fd000000e061a */
.L_x_87:
[----:B0-----:R-:W-:-:S05]  /*08c0*/  IMAD.WIDE.U32 R4, R9, 0x10, R28 ;  /* 0x0000001009047825 */ /* 0x001fca00078e001c */
[----:B------:R-:W2:Y:S04]  /*08d0*/  LDG.E.64 R6, desc[UR36][R4.64] ;  /* 0x0000002404067981 */ /* 0x000ea8000c1e1b00 */
[----:B--2---:R-:W2:Y:S01]  /*08e0*/  LD.E.U8 R11, desc[UR36][R6.64] ;  /* 0x00000024060b7980 */ /* 0x004ea2000c101100 */
[----:B------:R-:W-:Y:S01]  /*08f0*/  BSSY.RELIABLE B7, `(.L_x_83) ;  /* 0x0000019000077945 */ /* 0x000fe20003800100 */
[----:B--2--5:R-:W-:-:S13]  /*0900*/  ISETP.NE.AND P0, PT, R11, R0, PT ;  /* 0x000000000b00720c */ /* 0x024fda0003f05270 */
[----:B------:R-:W-:Y:S05]  /*0910*/  @P0 BRA `(.L_x_84) ;  /* 0x0000000000580947 */ /* 0x000fea0003800000 */
[----:B------:R-:W-:Y:S01]  /*0920*/  IADD3 R12, P0, PT, R6, 0x1, RZ ;  /* 0x00000001060c7810 */ /* 0x000fe20007f1e0ff */
[----:B------:R-:W-:Y:S01]  /*0930*/  IMAD.MOV.U32 R11, RZ, RZ, R3 ;  /* 0x000000ffff0b7224 */ /* 0x000fe200078e0003 */
[----:B------:R-:W-:Y:S01]  /*0940*/  PRMT R14, R0, 0x7610, R14 ;  /* 0x00007610000e7816 */ /* 0x000fe2000000000e */
[----:B------:R-:W-:Y:S02]  /*0950*/  IMAD.MOV.U32 R10, RZ, RZ, R8 ;  /* 0x000000ffff0a7224 */ /* 0x000fe400078e0008 */
[----:B------:R-:W-:-:S08]  /*0960*/  IMAD.X R13, RZ, RZ, R7, P0 ;  /* 0x000000ffff0d7224 */ /* 0x000fd000000e0607 */
.L_x_86:
[----:B------:R-:W-:-:S04]  /*0970*/  LOP3.LUT R14, R14, 0x20, RZ, 0xfc, !PT ;  /* 0x000000200e0e7812 */ /* 0x000fc800078efcff */
[----:B------:R-:W-:-:S04]  /*0980*/  LOP3.LUT R14, R14, 0xff, RZ, 0xc0, !PT ;  /* 0x000000ff0e0e7812 */ /* 0x000fc800078ec0ff */
[----:B------:R-:W-:-:S13]  /*0990*/  ISETP.NE.AND P0, PT, R14, 0x20, PT ;  /* 0x000000200e00780c */ /* 0x000fda0003f05270 */
[----:B------:R-:W-:Y:S05]  /*09a0*/  @!P0 BREAK.RELIABLE B7 ;  /* 0x0000000000078942 */ /* 0x000fea0003800100 */
[----:B------:R-:W-:Y:S05]  /*09b0*/  @!P0 BRA `(.L_x_85) ;  /* 0x0000000000448947 */ /* 0x000fea0003800000 */
[----:B------:R-:W-:Y:S02]  /*09c0*/  IMAD.MOV.U32 R6, RZ, RZ, R12 ;  /* 0x000000ffff067224 */ /* 0x000fe400078e000c */
[----:B------:R-:W-:-:S05]  /*09d0*/  IMAD.MOV.U32 R7, RZ, RZ, R13 ;  /* 0x000000ffff077224 */ /* 0x000fca00078e000d */
[----:B------:R0:W2:Y:S02]  /*09e0*/  LD.E.U8 R14, desc[UR36][R6.64] ;  /* 0x00000024060e7980 */ /* 0x0000a4000c101100 */
[----:B0-----:R-:W-:Y:S02]  /*09f0*/  IMAD.MOV.U32 R6, RZ, RZ, R11 ;  /* 0x000000ffff067224 */ /* 0x001fe400078e000b */
[----:B------:R-:W-:-:S05]  /*0a00*/  IMAD.MOV.U32 R7, RZ, RZ, R10 ;  /* 0x000000ffff077224 */ /* 0x000fca00078e000a */
[----:B------:R-:W2:Y:S01]  /*0a10*/  LDG.E.U8 R15, desc[UR36][R6.64] ;  /* 0x00000024060f7981 */ /* 0x000ea2000c1e1100 */
[----:B------:R-:W-:Y:S02]  /*0a20*/  IADD3 R12, P1, PT, R12, 0x1, RZ ;  /* 0x000000010c0c7810 */ /* 0x000fe40007f3e0ff */
[----:B------:R-:W-:-:S03]  /*0a30*/  IADD3 R11, P2, PT, R11, 0x1, RZ ;  /* 0x000000010b0b7810 */ /* 0x000fc60007f5e0ff */
[----:B------:R-:W-:Y:S02]  /*0a40*/  IMAD.X R13, RZ, RZ, R13, P1 ;  /* 0x000000ffff0d7224 */ /* 0x000fe400008e060d */
[----:B------:R-:W-:Y:S01]  /*0a50*/  IMAD.X R10, RZ, RZ, R10, P2 ;  /* 0x000000ffff0a7224 */ /* 0x000fe200010e060a */
[----:B--2---:R-:W-:-:S13]  /*0a60*/  ISETP.NE.AND P0, PT, R14, R15, PT ;  /* 0x0000000f0e00720c */ /* 0x004fda0003f05270 */
[----:B------:R-:W-:Y:S05]  /*0a70*/  @!P0 BRA `(.L_x_86) ;  /* 0xfffffffc00bc8947 */ /* 0x000fea000383ffff */
.L_x_84:
[----:B------:R-:W-:Y:S05]  /*0a80*/  BSYNC.RELIABLE B7 ;  /* 0x0000000000077941 */ /* 0x000fea0003800100 */
.L_x_83:
[----:B------:R-:W-:-:S05]  /*0a90*/  VIADD R9, R9, 0x1 ;  /* 0x0000000109097836 */ /* 0x000fca0000000000 */
[----:B------:R-:W-:-:S13]  /*0aa0*/  ISETP.NE.AND P0, PT, R9, R22, PT ;  /* 0x000000160900720c */ /* 0x000fda0003f05270 */
[----:B------:R-:W-:Y:S05]  /*0ab0*/  @!P0 BRA `(.L_x_82) ;  /* 0x00000000000c8947 */ /* 0x000fea0003800000 */
[----:B------:R-:W-:Y:S05]  /*0ac0*/  BRA `(.L_x_87) ;  /* 0xfffffffc007c7947 */ /* 0x000fea000383ffff */
.L_x_85:
[----:B------:R-:W-:-:S13]  /*0ad0*/  ISETP.NE.AND P0, PT, R9, -0x1, PT ;  /* 0xffffffff0900780c */ /* 0x000fda0003f05270 */
[----:B------:R-:W-:Y:S05]  /*0ae0*/  @P0 BRA `(.L_x_88) ;  /* 0x0000000000700947 */ /* 0x000fea0003800000 */
.L_x_82:
[----:B------:R-:W-:Y:S01]  /*0af0*/  ISETP.GE.U32.AND P0, PT, R22, 0x514, PT ;  /* 0x000005141600780c */ /* 0x000fe20003f06070 */
[----:B------:R-:W-:-:S12]  /*0b00*/  BSSY.RECONVERGENT B6, `(.L_x_89) ;  /* 0x0000012000067945 */ /* 0x000fd80003800200 */
[----:B------:R-:W-:Y:S05]  /*0b10*/  @!P0 BRA `(.L_x_90) ;  /* 0x0000000000408947 */ /* 0x000fea0003800000 */
[----:B------:R-:W-:Y:S01]  /*0b20*/  MOV R14, 0x20 ;  /* 0x00000020000e7802 */ /* 0x000fe20000000f00 */
[----:B------:R-:W0:Y:S01]  /*0b30*/  LDCU.64 UR4, c[0x4][0x10] ;  /* 0x01000200ff0477ac */ /* 0x000e220008000a00 */
[----:B------:R-:W-:Y:S02]  /*0b40*/  IMAD.MOV.U32 R8, RZ, RZ, 0x70 ;  /* 0x00000070ff087424 */ /* 0x000fe400078e00ff */
[----:B------:R-:W-:Y:S01]  /*0b50*/  IMAD.MOV.U32 R12, RZ, RZ, 0x1 ;  /* 0x00000001ff0c7424 */ /* 0x000fe200078e00ff */
[----:B------:R-:W1:Y:S01]  /*0b60*/  LDCU.64 UR6, c[0x4][0x18] ;  /* 0x01000300ff0677ac */ /* 0x000e620008000a00 */
[----:B------:R-:W2:Y:S01]  /*0b70*/  LDC.64 R14, c[0x4][R14] ;  /* 0x010000000e0e7b82 */ /* 0x000ea20000000a00 */
[----:B------:R-:W-:Y:S01]  /*0b80*/  IMAD.MOV.U32 R13, RZ, RZ, RZ ;  /* 0x000000ffff0d7224 */ /* 0x000fe200078e00ff */
[----:B------:R-:W3:Y:S01]  /*0b90*/  LDCU.64 UR8, c[0x4][0x8] ;  /* 0x01000100ff0877ac */ /* 0x000ee20008000a00 */
[----:B0-----:R-:W-:Y:S02]  /*0ba0*/  IMAD.U32 R4, RZ, RZ, UR4 ;  /* 0x00000004ff047e24 */ /* 0x001fe4000f8e00ff */
[----:B------:R-:W-:-:S02]  /*0bb0*/  IMAD.U32 R5, RZ, RZ, UR5 ;  /* 0x00000005ff057e24 */ /* 0x000fc4000f8e00ff */
[----:B-1----:R-:W-:Y:S02]  /*0bc0*/  IMAD.U32 R6, RZ, RZ, UR6 ;  /* 0x00000006ff067e24 */ /* 0x002fe4000f8e00ff */
[----:B------:R-:W-:Y:S02]  /*0bd0*/  IMAD.U32 R7, RZ, RZ, UR7 ;  /* 0x00000007ff077e24 */ /* 0x000fe4000f8e00ff */
[----:B---3--:R-:W-:Y:S02]  /*0be0*/  IMAD.U32 R10, RZ, RZ, UR8 ;  /* 0x00000008ff0a7e24 */ /* 0x008fe4000f8e00ff */
[----:B------:R-:W-:-:S07]  /*0bf0*/  IMAD.U32 R11, RZ, RZ, UR9 ;  /* 0x00000009ff0b7e24 */ /* 0x000fce000f8e00ff */
[----:B------:R-:W-:-:S07]  /*0c00*/  LEPC R20, `(.L_x_90) ;  /* 0x000000001014794e */ /* 0x000fce0000000000 */
[----:B--2---:R-:W-:Y:S05]  /*0c10*/  CALL.ABS.NOINC R14 ;  /* 0x000000000e007343 */ /* 0x004fea0003c00000 */
.L_x_90:
[----:B------:R-:W-:Y:S05]  /*0c20*/  BSYNC.RECONVERGENT B6 ;  /* 0x0000000000067941 */ /* 0x000fea0003800200 */
.L_x_89:
[----:B------:R-:W-:Y:S01]  /*0c30*/  IADD3 R6, P0, PT, R27, R16, RZ ;  /* 0x000000101b067210 */ /* 0x000fe20007f1e0ff */
[----:B------:R-:W-:Y:S02]  /*0c40*/  IMAD.MOV.U32 R0, RZ, RZ, 0x1 ;  /* 0x00000001ff007424 */ /* 0x000fe400078e00ff */
[----:B------:R-:W-:-:S04]  /*0c50*/  IMAD.WIDE.U32 R4, R22, 0x10, R28 ;  /* 0x0000001016047825 */ /* 0x000fc800078e001c */
[----:B------:R-:W-:Y:S01]  /*0c60*/  IMAD.X R7, RZ, RZ, R18, P0 ;  /* 0x000000ffff077224 */ /* 0x000fe200000e0612 */
[----:B------:R1:W-:Y:S01]  /*0c70*/  STG.E.U16 desc[UR36][R4.64+0x8], R0 ;  /* 0x0000080004007986 */ /* 0x0003e2000c101524 */
[----:B------:R-:W-:-:S03]  /*0c80*/  VIADD R22, R22, 0x1 ;  /* 0x0000000116167836 */ /* 0x000fc60000000000 */
[----:B------:R1:W-:Y:S01]  /*0c90*/  STG.E.64 desc[UR36][R4.64], R6 ;  /* 0x0000000604007986 */ /* 0x0003e2000c101b24 */
[----:B------:R-:W-:Y:S05]  /*0ca0*/  BRA `(.L_x_81) ;  /* 0x00000000000c7947 */ /* 0x000fea0003800000 */
.L_x_88:
[----:B------:R-:W2:Y:S02]  /*0cb0*/  LDG.E.U16 R0, desc[UR36][R4.64+0x8] ;  /* 0x0000082404007981 */ /* 0x000ea4000c1e1500 */
[----:B--2---:R-:W-:-:S05]  /*0cc0*/  VIADD R3, R0, 0x1 ;  /* 0x0000000100037836 */ /* 0x004fca0000000000 */
[----:B------:R0:W-:Y:S02]  /*0cd0*/  STG.E.U16 desc[UR36][R4.64+0x8], R3 ;  /* 0x0000080304007986 */ /* 0x0001e4000c101524 */
.L_x_81:
[----:B------:R-:W-:Y:S05]  /*0ce0*/  BSYNC.RECONVERGENT B8 ;  /* 0x0000000000087941 */ /* 0x000fea0003800200 */
.L_x_80:
[----:B------:R-:W-:-:S05]  /*0cf0*/  VIADD R25, R25, 0x1 ;  /* 0x0000000119197836 */ /* 0x000fca0000000000 */
[----:B------:R-:W-:-:S13]  /*0d00*/  ISETP.NE.AND P0, PT, R25, R2, PT ;  /* 0x000000021900720c */ /* 0x000fda0003f05270 */
[----:B------:R-:W-:Y:S05]  /*0d10*/  @P0 BRA `(.L_x_91) ;  /* 0xfffffff800980947 */ /* 0x000fea000383ffff */
.L_x_79:
[----:B------:R-:W-:Y:S05]  /*0d20*/  BSYNC.RECONVERGENT B9 ;  /* 0x0000000000097941 */ /* 0x000fea0003800200 */
.L_x_78:
[----:B------:R-:W-:Y:S01]  /*0d30*/  ISETP.NE.AND P0, PT, R23, -0x1, PT ;  /* 0xffffffff1700780c */ /* 0x000fe20003f05270 */
[----:B------:R-:W-:-:S12]  /*0d40*/  BSSY.RECONVERGENT B8, `(.L_x_92) ;  /* 0x000004a000087945 */ /* 0x000fd80003800200 */
[----:B------:R-:W-:Y:S05]  /*0d50*/  @!P0 BRA `(.L_x_93) ;  /* 0x0000000400208947 */ /* 0x000fea0003800000 */
[----:B------:R-:W-:-:S13]  /*0d60*/  ISETP.NE.AND P0, PT, R22, RZ, PT ;  /* 0x000000ff1600720c */ /* 0x000fda0003f05270 */
[----:B------:R-:W-:Y:S05]  /*0d70*/  @!P0 BRA `(.L_x_94) ;  /* 0x00000000009c8947 */ /* 0x000fea0003800000 */
[----:B------:R-:W-:-:S05]  /*0d80*/  IADD3 R2, P0, PT, R23, R16, RZ ;  /* 0x0000001017027210 */ /* 0x000fca0007f1e0ff */
[----:B0-----:R-:W-:-:S05]  /*0d90*/  IMAD.X R3, RZ, RZ, R18, P0 ;  /* 0x000000ffff037224 */ /* 0x001fca00000e0612 */
[----:B-1----:R0:W5:Y:S01]  /*0da0*/  LDG.E.U8 R0, desc[UR36][R2.64] ;  /* 0x0000002402007981 */ /* 0x002162000c1e1100 */
[----:B------:R-:W-:-:S07]  /*0db0*/  IMAD.MOV.U32 R7, RZ, RZ, RZ ;  /* 0x000000ffff077224 */ /* 0x000fce00078e00ff */
.L_x_99:
[----:B------:R-:W-:-:S05]  /*0dc0*/  IMAD.WIDE.U32 R4, R7, 0x10, R28 ;  /* 0x0000001007047825 */ /* 0x000fca00078e001c */
[----:B------:R-:W2:Y:S04]  /*0dd0*/  LDG.E.64 R8, desc[UR36][R4.64] ;  /* 0x0000002404087981 */ /* 0x000ea8000c1e1b00 */
[----:B--2---:R-:W2:Y:S01]  /*0de0*/  LD.E.U8 R11, desc[UR36][R8.64] ;  /* 0x00000024080b7980 */ /* 0x004ea2000c101100 */
[----:B------:R-:W-:Y:S01]  /*0df0*/  BSSY.RELIABLE B7, `(.L_x_95) ;  /* 0x0000019000077945 */ /* 0x000fe20003800100 */
[----:B--2--5:R-:W-:-:S13]  /*0e00*/  ISETP.NE.AND P0, PT, R11, R0, PT ;  /* 0x000000000b00720c */ /* 0x024fda0003f05270 */
[----:B------:R-:W-:Y:S05]  /*0e10*/  @P0 BRA `(.L_x_96) ;  /* 0x0000000000580947 */ /* 0x000fea0003800000 */
[----:B------:R-:W-:Y:S01]  /*0e20*/  IMAD.MOV.U32 R6, RZ, RZ, R8 ;  /* 0x000000ffff067224 */ /* 0x000fe200078e0008 */
[----:B------:R-:W-:Y:S01]  /*0e30*/  PRMT R10, R0, 0x7610, R10 ;  /* 0x00007610000a7816 */ /* 0x000fe2000000000a */
[----:B------:R-:W-:Y:S02]  /*0e40*/  IMAD.MOV.U32 R14, RZ, RZ, R9 ;  /* 0x000000ffff0e7224 */ /* 0x000fe400078e0009 */
[----:B------:R-:W-:Y:S02]  /*0e50*/  IMAD.MOV.U32 R12, RZ, RZ, R2 ;  /* 0x000000ffff0c7224 */ /* 0x000fe400078e0002 */
[----:B------:R-:W-:-:S07]  /*0e60*/  IMAD.MOV.U32 R13, RZ, RZ, R3 ;  /* 0x000000ffff0d7224 */ /* 0x000fce00078e0003 */
.L_x_98:
[----:B------:R-:W-:-:S04]  /*0e70*/  LOP3.LUT R10, R10, 0x20, RZ, 0xfc, !PT ;  /* 0x000000200a0a7812 */ /* 0x000fc800078efcff */
[----:B------:R-:W-:-:S04]  /*0e80*/  LOP3.LUT R10, R10, 0xff, RZ, 0xc0, !PT ;  /* 0x000000ff0a0a7812 */ /* 0x000fc800078ec0ff */
[----:B------:R-:W-:-:S13]  /*0e90*/  ISETP.NE.AND P0, PT, R10, 0x20, PT ;  /* 0x000000200a00780c */ /* 0x000fda0003f05270 */
[----:B------:R-:W-:Y:S05]  /*0ea0*/  @!P0 BREAK.RELIABLE B7 ;  /* 0x0000000000078942 */ /* 0x000fea0003800100 */
[----:B------:R-:W-:Y:S05]  /*0eb0*/  @!P0 BRA `(.L_x_97) ;  /* 0x0000000000448947 */ /* 0x000fea0003800000 */
[----:B------:R-:W-:Y:S02]  /*0ec0*/  IMAD.MOV.U32 R10, RZ, RZ, R6 ;  /* 0x000000ffff0a7224 */ /* 0x000fe400078e0006 */
[----:B------:R-:W-:Y:S02]  /*0ed0*/  IMAD.MOV.U32 R9, RZ, RZ, R13 ;  /* 0x000000ffff097224 */ /* 0x000fe400078e000d */
[----:B------:R-:W-:Y:S02]  /*0ee0*/  IMAD.MOV.U32 R11, RZ, RZ, R14 ;  /* 0x000000ffff0b7224 */ /* 0x000fe400078e000e */
[----:B------:R-:W-:-:S03]  /*0ef0*/  IMAD.MOV.U32 R8, RZ, RZ, R12 ;  /* 0x000000ffff087224 */ /* 0x000fc600078e000c */
[----:B------:R-:W2:Y:S04]  /*0f00*/  LD.E.U8 R10, desc[UR36][R10.64+0x1] ;  /* 0x000001240a0a7980 */ /* 0x000ea8000c101100 */
[----:B------:R-:W2:Y:S01]  /*0f10*/  LDG.E.U8 R9, desc[UR36][R8.64+0x1] ;  /* 0x0000012408097981 */ /* 0x000ea2000c1e1100 */
[----:B------:R-:W-:Y:S02]  /*0f20*/  IADD3 R6, P1, PT, R6, 0x1, RZ ;  /* 0x0000000106067810 */ /* 0x000fe40007f3e0ff */
[----:B------:R-:W-:-:S03]  /*0f30*/  IADD3 R12, P2, PT, R12, 0x1, RZ ;  /* 0x000000010c0c7810 */ /* 0x000fc60007f5e0ff */
[----:B------:R-:W-:Y:S02]  /*0f40*/  IMAD.X R14, RZ, RZ, R14, P1 ;  /* 0x000000ffff0e7224 */ /* 0x000fe400008e060e */
[----:B------:R-:W-:Y:S01]  /*0f50*/  IMAD.X R13, RZ, RZ, R13, P2 ;  /* 0x000000ffff0d7224 */ /* 0x000fe200010e060d */
[----:B--2---:R-:W-:-:S13]  /*0f60*/  ISETP.NE.AND P0, PT, R10, R9, PT ;  /* 0x000000090a00720c */ /* 0x004fda0003f05270 */
[----:B------:R-:W-:Y:S05]  /*0f70*/  @!P0 BRA `(.L_x_98) ;  /* 0xfffffffc00bc8947 */ /* 0x000fea000383ffff */
.L_x_96:
[----:B------:R-:W-:Y:S05]  /*0f80*/  BSYNC.RELIABLE B7 ;  /* 0x0000000000077941 */ /* 0x000fea0003800100 */
.L_x_95:
[----:B------:R-:W-:-:S05]  /*0f90*/  VIADD R7, R7, 0x1 ;  /* 0x0000000107077836 */ /* 0x000fca0000000000 */
[----:B------:R-:W-:-:S13]  /*0fa0*/  ISETP.NE.AND P0, PT, R7, R22, PT ;  /* 0x000000160700720c */ /* 0x000fda0003f05270 */
[----:B------:R-:W-:Y:S05]  /*0fb0*/  @!P0 BRA `(.L_x_94) ;  /* 0x00000000000c8947 */ /* 0x000fea0003800000 */
[----:B------:R-:W-:Y:S05]  /*0fc0*/  BRA `(.L_x_99) ;  /* 0xfffffffc007c7947 */ /* 0x000fea000383ffff */
.L_x_97:
[----:B------:R-:W-:-:S13]  /*0fd0*/  ISETP.NE.AND P0, PT, R7, -0x1, PT ;  /* 0xffffffff0700780c */ /* 0x000fda0003f05270 */
[----:B------:R-:W-:Y:S05]  /*0fe0*/  @P0 BRA `(.L_x_100) ;  /* 0x0000000000700947 */ /* 0x000fea0003800000 */
.L_x_94:
[----:B------:R-:W-:Y:S01]  /*0ff0*/  ISETP.GE.U32.AND P0, PT, R22, 0x514, PT ;  /* 0x000005141600780c */ /* 0x000fe20003f06070 */
[----:B------:R-:W-:-:S12]  /*1000*/  BSSY.RECONVERGENT B6, `(.L_x_101) ;  /* 0x0000012000067945 */ /* 0x000fd80003800200 */
[----:B------:R-:W-:Y:S05]  /*1010*/  @!P0 BRA `(.L_x_102) ;  /* 0x0000000000408947 */ /* 0x000fea0003800000 */
[----:B0-----:R-:W-:Y:S01]  /*1020*/  MOV R2, 0x20 ;  /* 0x0000002000027802 */ /* 0x001fe20000000f00 */
[----:B------:R-:W1:Y:S01]  /*1030*/  LDCU.64 UR4, c[0x4][0x10] ;  /* 0x01000200ff0477ac */ /* 0x000e620008000a00 */
[----:B------:R-:W-:Y:S02]  /*1040*/  IMAD.MOV.U32 R8, RZ, RZ, 0x7d ;  /* 0x0000007dff087424 */ /* 0x000fe400078e00ff */
[----:B------:R-:W-:Y:S01]  /*1050*/  IMAD.MOV.U32 R12, RZ, RZ, 0x1 ;  /* 0x00000001ff0c7424 */ /* 0x000fe200078e00ff */
[----:B------:R-:W0:Y:S01]  /*1060*/  LDCU.64 UR6, c[0x4][0x18] ;  /* 0x01000300ff0677ac */ /* 0x000e220008000a00 */
[----:B------:R-:W2:Y:S01]  /*1070*/  LDC.64 R2, c[0x4][R2] ;  /* 0x0100000002027b82 */ /* 0x000ea20000000a00 */
[----:B------:R-:W-:Y:S01]  /*1080*/  IMAD.MOV.U32 R13, RZ, RZ, RZ ;  /* 0x000000ffff0d7224 */ /* 0x000fe200078e00ff */
[----:B------:R-:W3:Y:S01]  /*1090*/  LDCU.64 UR8, c[0x4][0x8] ;  /* 0x01000100ff0877ac */ /* 0x000ee20008000a00 */
[----:B-1----:R-:W-:Y:S02]  /*10a0*/  IMAD.U32 R4, RZ, RZ, UR4 ;  /* 0x00000004ff047e24 */ /* 0x002fe4000f8e00ff */
[----:B------:R-:W-:-:S02]  /*10b0*/  IMAD.U32 R5, RZ, RZ, UR5 ;  /* 0x00000005ff057e24 */ /* 0x000fc4000f8e00ff */
[----:B0-----:R-:W-:Y:S02]  /*10c0*/  IMAD.U32 R6, RZ, RZ, UR6 ;  /* 0x00000006ff067e24 */ /* 0x001fe4000f8e00ff */
[----:B------:R-:W-:Y:S02]  /*10d0*/  IMAD.U32 R7, RZ, RZ, UR7 ;  /* 0x00000007ff077e24 */ /* 0x000fe4000f8e00ff */
[----:B---3--:R-:W-:Y:S02]  /*10e0*/  IMAD.U32 R10, RZ, RZ, UR8 ;  /* 0x00000008ff0a7e24 */ /* 0x008fe4000f8e00ff */
[----:B------:R-:W-:-:S07]  /*10f0*/  IMAD.U32 R11, RZ, RZ, UR9 ;  /* 0x00000009ff0b7e24 */ /* 0x000fce000f8e00ff */
[----:B------:R-:W-:-:S07]  /*1100*/  LEPC R20, `(.L_x_102) ;  /* 0x000000001014794e */ /* 0x000fce0000000000 */
[----:B--2---:R-:W-:Y:S05]  /*1110*/  CALL.ABS.NOINC R2 ;  /* 0x0000000002007343 */ /* 0x004fea0003c00000 */
.L_x_102:
[----:B------:R-:W-:Y:S05]  /*1120*/  BSYNC.RECONVERGENT B6 ;  /* 0x0000000000067941 */ /* 0x000fea0003800200 */
.L_x_101:
        /* <DEDUP_REMOVED lines=8> */
.L_x_100:
[----:B------:R-:W0:Y:S02]  /*11b0*/  LDG.E.U16 R0, desc[UR36][R4.64+0x8] ;  /* 0x0000082404007981 */ /* 0x000e24000c1e1500 */
[----:B0-----:R-:W-:-:S05]  /*11c0*/  VIADD R3, R0, 0x1 ;  /* 0x0000000100037836 */ /* 0x001fca0000000000 */
[----:B------:R2:W-:Y:S02]  /*11d0*/  STG.E.U16 desc[UR36][R4.64+0x8], R3 ;  /* 0x0000080304007986 */ /* 0x0005e4000c101524 */
.L_x_93:
[----:B------:R-:W-:Y:S05]  /*11e0*/  BSYNC.RECONVERGENT B8 ;  /* 0x0000000000087941 */ /* 0x000fea0003800200 */
.L_x_92:
[----:B------:R-:W0:Y:S01]  /*11f0*/  LDCU.64 UR4, c[0x0][0x3b8] ;  /* 0x00007700ff0477ac */ /* 0x000e220008000a00 */
[C---:B------:R-:W-:Y:S02]  /*1200*/  ISETP.NE.AND P0, PT, R19.reuse, RZ, PT ;  /* 0x000000ff1300720c */ /* 0x040fe40003f05270 */
[----:B0-----:R-:W-:-:S04]  /*1210*/  LEA R2, P1, R19, UR4, 0x2 ;  /* 0x0000000413027c11 */ /* 0x001fc8000f8210ff */
[----:B--2---:R-:W-:-:S05]  /*1220*/  LEA.HI.X R3, R19, UR5, RZ, 0x2, P1 ;  /* 0x0000000513037c11 */ /* 0x004fca00088f14ff */
[----:B------:R0:W-:Y:S02]  /*1230*/  STG.E desc[UR36][R2.64], R22 ;  /* 0x0000001602007986 */ /* 0x0001e4000c101924 */
[----:B------:R-:W-:Y:S05]  /*1240*/  @P0 EXIT ;  /* 0x000000000000094d */ /* 0x000fea0003800000 */
[----:B-1----:R-:W1:Y:S02]  /*1250*/  LDC.64 R4, c[0x0][0x390] ;  /* 0x0000e400ff047b82 */ /* 0x002e640000000a00 */
[-C--:B-1----:R-:W-:Y:S02]  /*1260*/  IMAD R0, R5, R4.reuse, RZ ;  /* 0x0000000405007224 */ /* 0x082fe400078e02ff */
[----:B0-----:R-:W-:-:S04]  /*1270*/  IMAD.WIDE.U32 R2, R4, R4, RZ ;  /* 0x0000000404027225 */ /* 0x001fc800078e00ff */
[----:B------:R-:W-:Y:S02]  /*1280*/  IMAD R5, R4, R5, R0 ;  /* 0x0000000504057224 */ /* 0x000fe400078e0200 */
[----:B------:R-:W-:Y:S02]  /*1290*/  IMAD.SHL.U32 R6, R2, 0x10, RZ ;  /* 0x0000001002067824 */ /* 0x000fe400078e00ff */
[----:B------:R-:W-:-:S03]  /*12a0*/  IMAD.IADD R3, R3, 0x1, R5 ;  /* 0x0000000103037824 */ /* 0x000fc600078e0205 */
[----:B------:R-:W-:Y:S02]  /*12b0*/  ISETP.NE.U32.AND P0, PT, R6, RZ, PT ;  /* 0x000000ff0600720c */ /* 0x000fe40003f05070 */
[----:B------:R-:W-:-:S04]  /*12c0*/  SHF.L.U64.HI R8, R2, 0x4, R3 ;  /* 0x0000000402087819 */ /* 0x000fc80000010203 */
[----:B------:R-:W-:-:S13]  /*12d0*/  ISETP.NE.AND.EX P0, PT, R8, RZ, PT, P0 ;  /* 0x000000ff0800720c */ /* 0x000fda0003f05300 */
[----:B------:R-:W-:Y:S05]  /*12e0*/  @!P0 EXIT ;  /* 0x000000000000894d */ /* 0x000fea0003800000 */
[----:B------:R-:W-:Y:S01]  /*12f0*/  ISETP.GT.U32.AND P1, PT, R6, RZ, PT ;  /* 0x000000ff0600720c */ /* 0x000fe20003f24070 */
[----:B------:R-:W-:Y:S01]  /*1300*/  IMAD.MOV.U32 R5, RZ, RZ, RZ ;  /* 0x000000ffff057224 */ /* 0x000fe200078e00ff */
[----:B------:R-:W-:Y:S01]  /*1310*/  PLOP3.LUT P0, PT, PT, PT, PT, 0x80, 0x8 ;  /* 0x000000000008781c */ /* 0x000fe20003f0f070 */
[----:B------:R-:W-:Y:S01]  /*1320*/  IMAD.MOV.U32 R7, RZ, RZ, RZ ;  /* 0x000000ffff077224 */ /* 0x000fe200078e00ff */
[----:B------:R-:W-:-:S13]  /*1330*/  ISETP.GT.U32.AND.EX P1, PT, R8, RZ, PT, P1 ;  /* 0x000000ff0800720c */ /* 0x000fda0003f24110 */
[----:B------:R-:W-:Y:S05]  /*1340*/  @P1 BRA `(.L_x_103) ;  /* 0x00000000001c1947 */ /* 0x000fea0003800000 */
[----:B------:R-:W0:Y:S02]  /*1350*/  LDCU.64 UR4, c[0x0][0x3a0] ;  /* 0x00007400ff0477ac */ /* 0x000e240008000a00 */
[----:B0-----:R-:W-:Y:S01]  /*1360*/  IADD3 R2, P0, PT, R5, UR4, RZ ;  /* 0x0000000405027c10 */ /* 0x001fe2000ff1e0ff */
[----:B------:R-:W-:-:S03]  /*1370*/  IMAD.MOV.U32 R5, RZ, RZ, 0x1 ;  /* 0x00000001ff057424 */ /* 0x000fc600078e00ff */
[----:B------:R-:W-:Y:S01]  /*1380*/  IADD3.X R3, PT, PT, R7, UR5, RZ, P0, !PT ;  /* 0x0000000507037c10 */ /* 0x000fe200087fe4ff */
[----:B------:R-:W-:Y:S01]  /*1390*/  IMAD.MOV.U32 R7, RZ, RZ, RZ ;  /* 0x000000ffff077224 */ /* 0x000fe200078e00ff */
[----:B------:R-:W-:-:S03]  /*13a0*/  PLOP3.LUT P0, PT, PT, PT, PT, 0x8, 0x80 ;  /* 0x000000000080781c */ /* 0x000fc60003f0e170 */
[----:B------:R0:W-:Y:S10]  /*13b0*/  STG.E.U8 desc[UR36][R2.64], RZ ;  /* 0x000000ff02007986 */ /* 0x0001f4000c101124 */
.L_x_103:
[----:B------:R-:W-:Y:S02]  /*13c0*/  IADD3 R0, P3, PT, -R5, R6, RZ ;  /* 0x0000000605007210 */ /* 0x000fe40007f7e1ff */
[----:B------:R-:W-:Y:S02]  /*13d0*/  ISETP.GT.U32.AND P1, PT, R6, R5, PT ;  /* 0x000000050600720c */ /* 0x000fe40003f24070 */
[----:B------:R-:W-:Y:S01]  /*13e0*/  ISETP.LE.U32.AND P2, PT, R0, 0x3, PT ;  /* 0x000000030000780c */ /* 0x000fe20003f43070 */
[C---:B------:R-:W-:Y:S01]  /*13f0*/  IMAD.X R0, R8.reuse, 0x1, ~R7, P3 ;  /* 0x0000000108007824 */ /* 0x040fe200018e0e07 */
[----:B------:R-:W-:-:S04]  /*1400*/  ISETP.GT.U32.AND.EX P1, PT, R8, R7, PT, P1 ;  /* 0x000000070800720c */ /* 0x000fc80003f24110 */
[----:B------:R-:W-:-:S13]  /*1410*/  ISETP.LE.U32.OR.EX P1, PT, R0, RZ, !P1, P2 ;  /* 0x000000ff0000720c */ /* 0x000fda0004f23520 */
[----:B------:R-:W-:Y:S05]  /*1420*/  @P1 BRA `(.L_x_104) ;  /* 0x0000000000441947 */ /* 0x000fea0003800000 */
[----:B------:R-:W-:Y:S01]  /*1430*/  IADD3 R0, P1, PT, R6, -0x3, RZ ;  /* 0xfffffffd06007810 */ /* 0x000fe20007f3e0ff */
[----:B------:R-:W-:Y:S01]  /*1440*/  BSSY.RECONVERGENT B0, `(.L_x_104) ;  /* 0x000000f000007945 */ /* 0x000fe20003800200 */
[----:B------:R-:W-:Y:S02]  /*1450*/  PLOP3.LUT P0, PT, PT, PT, PT, 0x8, 0x80 ;  /* 0x000000000080781c */ /* 0x000fe40003f0e170 */
[----:B------:R-:W-:-:S11]  /*1460*/  IADD3.X R4, PT, PT, R8, -0x1, RZ, P1, !PT ;  /* 0xffffffff08047810 */ /* 0x000fd60000ffe4ff */
.L_x_105:
[----:B------:R-:W0:Y:S02]  /*1470*/  LDCU.64 UR4, c[0x0][0x3a0] ;  /* 0x00007400ff0477ac */ /* 0x000e240008000a00 */
[C---:B01----:R-:W-:Y:S02]  /*1480*/  IADD3 R2, P1, PT, R5.reuse, UR4, RZ ;  /* 0x0000000405027c10 */ /* 0x043fe4000ff3e0ff */
[----:B------:R-:W-:Y:S02]  /*1490*/  IADD3 R5, P2, PT, R5, 0x4, RZ ;  /* 0x0000000405057810 */ /* 0x000fe40007f5e0ff */
[----:B------:R-:W-:Y:S02]  /*14a0*/  IADD3.X R3, PT, PT, R7, UR5, RZ, P1, !PT ;  /* 0x0000000507037c10 */ /* 0x000fe40008ffe4ff */
[----:B------:R-:W-:Y:S01]  /*14b0*/  ISETP.GE.U32.AND P1, PT, R5, R0, PT ;  /* 0x000000000500720c */ /* 0x000fe20003f26070 */
[----:B------:R-:W-:Y:S02]  /*14c0*/  IMAD.X R7, RZ, RZ, R7, P2 ;  /* 0x000000ffff077224 */ /* 0x000fe400010e0607 */
[----:B------:R1:W-:Y:S03]  /*14d0*/  STG.E.U8 desc[UR36][R2.64], RZ ;  /* 0x000000ff02007986 */ /* 0x0003e6000c101124 */
[----:B------:R-:W-:Y:S01]  /*14e0*/  ISETP.GE.U32.AND.EX P1, PT, R7, R4, PT, P1 ;  /* 0x000000040700720c */ /* 0x000fe20003f26110 */
[----:B------:R1:W-:Y:S04]  /*14f0*/  STG.E.U8 desc[UR36][R2.64+0x1], RZ ;  /* 0x000001ff02007986 */ /* 0x0003e8000c101124 */
[----:B------:R1:W-:Y:S04]  /*1500*/  STG.E.U8 desc[UR36][R2.64+0x2], RZ ;  /* 0x000002ff02007986 */ /* 0x0003e8000c101124 */
[----:B------:R1:W-:Y:S04]  /*1510*/  STG.E.U8 desc[UR36][R2.64+0x3], RZ ;  /* 0x000003ff02007986 */ /* 0x0003e8000c101124 */
[----:B------:R-:W-:Y:S05]  /*1520*/  @!P1 BRA `(.L_x_105) ;  /* 0xfffffffc00d09947 */ /* 0x000fea000383ffff */
[----:B------:R-:W-:Y:S05]  /*1530*/  BSYNC.RECONVERGENT B0 ;  /* 0x0000000000007941 */ /* 0x000fea0003800200 */
.L_x_104:
[----:B------:R-:W-:Y:S01]  /*1540*/  IADD3 R0, P3, PT, -R5, R6, RZ ;  /* 0x0000000605007210 */ /* 0x000fe20007f7e1ff */
[----:B------:R-:W-:Y:S01]  /*1550*/  BSSY.RECONVERGENT B0, `(.L_x_106) ;  /* 0x000000f000007945 */ /* 0x000fe20003800200 */
[----:B------:R-:W-:Y:S02]  /*1560*/  ISETP.GT.U32.AND P2, PT, R6, R5, PT ;  /* 0x000000050600720c */ /* 0x000fe40003f44070 */
[----:B------:R-:W-:Y:S01]  /*1570*/  ISETP.LE.U32.AND P1, PT, R0, 0x1, PT ;  /* 0x000000010000780c */ /* 0x000fe20003f23070 */
[C---:B------:R-:W-:Y:S01]  /*1580*/  IMAD.X R0, R8.reuse, 0x1, ~R7, P3 ;  /* 0x0000000108007824 */ /* 0x040fe200018e0e07 */
[----:B------:R-:W-:-:S04]  /*1590*/  ISETP.GT.U32.AND.EX P2, PT, R8, R7, PT, P2 ;  /* 0x000000070800720c */ /* 0x000fc80003f44120 */
[----:B------:R-:W-:-:S13]  /*15a0*/  ISETP.LE.U32.OR.EX P1, PT, R0, RZ, !P2, P1 ;  /* 0x000000ff0000720c */ /* 0x000fda0005723510 */
[----:B------:R-:W-:Y:S05]  /*15b0*/  @P1 BRA `(.L_x_107) ;  /* 0x0000000000201947 */ /* 0x000fea0003800000 */
[----:B------:R-:W0:Y:S02]  /*15c0*/  LDCU.64 UR4, c[0x0][0x3a0] ;  /* 0x00007400ff0477ac */ /* 0x000e240008000a00 */
[C---:B01----:R-:W-:Y:S02]  /*15d0*/  IADD3 R2, P0, PT, R5.reuse, UR4, RZ ;  /* 0x0000000405027c10 */ /* 0x043fe4000ff1e0ff */
[----:B------:R-:W-:Y:S02]  /*15e0*/  IADD3 R5, P1, PT, R5, 0x2, RZ ;  /* 0x0000000205057810 */ /* 0x000fe40007f3e0ff */
[----:B------:R-:W-:Y:S02]  /*15f0*/  IADD3.X R3, PT, PT, R7, UR5, RZ, P0, !PT ;  /* 0x0000000507037c10 */ /* 0x000fe400087fe4ff */
[----:B------:R-:W-:Y:S01]  /*1600*/  PLOP3.LUT P0, PT, PT, PT, PT, 0x8, 0x80 ;  /* 0x000000000080781c */ /* 0x000fe20003f0e170 */
[----:B------:R-:W-:Y:S02]  /*1610*/  IMAD.X R7, RZ, RZ, R7, P1 ;  /* 0x000000ffff077224 */ /* 0x000fe400008e0607 */
[----:B------:R2:W-:Y:S04]  /*1620*/  STG.E.U8 desc[UR36][R2.64], RZ ;  /* 0x000000ff02007986 */ /* 0x0005e8000c101124 */
[----:B------:R2:W-:Y:S06]  /*1630*/  STG.E.U8 desc[UR36][R2.64+0x1], RZ ;  /* 0x000001ff02007986 */ /* 0x0005ec000c101124 */
.L_x_107:
[----:B------:R-:W-:Y:S05]  /*1640*/  BSYNC.RECONVERGENT B0 ;  /* 0x0000000000007941 */ /* 0x000fea0003800200 */
.L_x_106:
[----:B------:R-:W-:-:S04]  /*1650*/  ISETP.LT.U32.AND P1, PT, R5, R6, PT ;  /* 0x000000060500720c */ /* 0x000fc80003f21070 */
[----:B------:R-:W-:-:S13]  /*1660*/  ISETP.LT.U32.OR.EX P0, PT, R7, R8, P0, P1 ;  /* 0x000000080700720c */ /* 0x000fda0000701510 */
[----:B------:R-:W-:Y:S05]  /*1670*/  @!P0 EXIT ;  /* 0x000000000000894d */ /* 0x000fea0003800000 */
[----:B------:R-:W0:Y:S02]  /*1680*/  LDCU.64 UR4, c[0x0][0x3a0] ;  /* 0x00007400ff0477ac */ /* 0x000e240008000a00 */
[----:B012---:R-:W-:-:S04]  /*1690*/  IADD3 R2, P0, PT, R5, UR4, RZ ;  /* 0x0000000405027c10 */ /* 0x007fc8000ff1e0ff */
[----:B------:R-:W-:-:S05]  /*16a0*/  IADD3.X R3, PT, PT, R7, UR5, RZ, P0, !PT ;  /* 0x0000000507037c10 */ /* 0x000fca00087fe4ff */
[----:B------:R-:W-:Y:S01]  /*16b0*/  STG.E.U8 desc[UR36][R2.64], RZ ;  /* 0x000000ff02007986 */ /* 0x000fe2000c101124 */
[----:B------:R-:W-:Y:S05]  /*16c0*/  EXIT ;  /* 0x000000000000794d */ /* 0x000fea0003800000 */
.L_x_108:
        /* <DEDUP_REMOVED lines=11> */
.L_x_114:


//--------------------- .nv.global.init           --------------------------
	.section	.nv.global.init,"aw",@progbits
.nv.global.init:
	.type		$str,@object
	.size		$str,($str$1 - $str)
$str:
        /*0000*/ 	.byte	0x2a, 0x75, 0x73, 0x65, 0x64, 0x20, 0x3c, 0x20, 0x56, 0x45, 0x43, 0x54, 0x4f, 0x52, 0x5f, 0x53
        /*0010*/ 	.byte	0x49, 0x5a, 0x45, 0x00
	.type		$str$1,@object
	.size		$str$1,(__unnamed_1 - $str$1)
$str$1:
        /*0014*/ 	.byte	0x2f, 0x74, 0x6d, 0x70, 0x2f, 0x73, 0x61, 0x73, 0x73, 0x5f, 0x63, 0x75, 0x5f, 0x30, 0x5f, 0x74
        /*0024*/ 	.byte	0x32, 0x6f, 0x6f, 0x35, 0x69, 0x2f, 0x6b, 0x2e, 0x63, 0x75, 0x00
	.type		__unnamed_1,@object
	.size		__unnamed_1,(.L_0 - __unnamed_1)
__unnamed_1:
        /*002f*/ 	.byte	0x76, 0x6f, 0x69, 0x64, 0x20, 0x67, 0x65, 0x74, 0x56, 0x65, 0x63, 0x74, 0x6f, 0x72, 0x28, 0x75
        /*003f*/ 	.byte	0x6e, 0x73, 0x69, 0x67, 0x6e, 0x65, 0x64, 0x20, 0x63, 0x68, 0x61, 0x72, 0x20, 0x2a, 0x2c, 0x20
        /*004f*/ 	.byte	0x75, 0x6e, 0x73, 0x69, 0x67, 0x6e, 0x65, 0x64, 0x20, 0x69, 0x6e, 0x74, 0x2c, 0x20, 0x74, 0x65
        /*005f*/ 	.byte	0x72, 0x6d, 0x76, 0x65, 0x63, 0x74, 0x6f, 0x72, 0x20, 0x2a, 0x2c, 0x20, 0x75, 0x6e, 0x73, 0x69
        /*006f*/ 	.byte	0x67, 0x6e, 0x65, 0x64, 0x20, 0x69, 0x6e, 0x74, 0x20, 0x2a, 0x29, 0x00
.L_0:


//--------------------- .nv.shared.reserved.0     --------------------------
	.section	.nv.shared.reserved.0,"aw",@nobits
	.weak		__nv_reservedSMEM_offset_0_alias
	.size		__nv_reservedSMEM_offset_0_alias, 0, 64
	.other		__nv_reservedSMEM_offset_0_alias,@"STO_CUDA_RESERVED_SHARED STV_DEFAULT"
__nv_reservedSMEM_offset_0_alias:
	.zero		0
	.zero		64


//--------------------- .nv.constant0._Z8getOrderP6scoresy --------------------------
	.section	.nv.constant0._Z8getOrderP6scoresy,"a",@progbits
	.sectionflags	@""
	.align	4
.nv.constant0._Z8getOrderP6scoresy:
	.zero		912


//--------------------- .nv.constant0._Z10sortScoresP6scoresy --------------------------
	.section	.nv.constant0._Z10sortScoresP6scoresy,"a",@progbits
	.sectionflags	@""
	.align	4
.nv.constant0._Z10sortScoresP6scoresy:
	.zero		912


//--------------------- .nv.constant0._Z12computeScoreP10termvectorPjyP6scores --------------------------
	.section	.nv.constant0._Z12computeScoreP10termvectorPjyP6scores,"a",@progbits
	.sectionflags	@""
	.align	4
.nv.constant0._Z12computeScoreP10termvectorPjyP6scores:
	.zero		928


//--------------------- .nv.constant0._Z2sqPhyyyP6scoresPjP10termvectorS2_ --------------------------
	.section	.nv.constant0._Z2sqPhyyyP6scoresPjP10termvectorS2_,"a",@progbits
	.sectionflags	@""
	.align	4
.nv.constant0._Z2sqPhyyyP6scoresPjP10termvectorS2_:
	.zero		960


//--------------------- SYMBOLS --------------------------

	.type		.nv.reservedSmem.offset0,@object
	.size		.nv.reservedSmem.offset0,0x4
	.type		malloc,@function
	.type		__assertfail,@function
